	.target	sm_100a

	.elftype	@"ET_EXEC"


//--------------------- .note.nv.tkinfo           --------------------------
	.section	.note.nv.tkinfo,"",@"SHT_NOTE"
	.sectionflags	@"SHF_NOTE_NV_TKINFO"
	.tkinfo
        /*0018*/ 	.word	0x00000002
        /*0030*/ 	.string	""
        /*0030*/ 	.string	"ptxas"
        /*0030*/ 	.string	"Cuda compilation tools, release 13.0, V13.0.88"
        /*0030*/ 	.string	"Build cuda_13.0.r13.0/compiler.36424714_0"
        /*0030*/ 	.string	"-arch sm_100a -m 64 "



//--------------------- .note.nv.cuinfo           --------------------------
	.section	.note.nv.cuinfo,"",@"SHT_NOTE"
	.sectionflags	@"SHF_NOTE_NV_CUINFO"
        /*0018*/ 	.short	0x0002
        /*001a*/ 	.short	0x0064
        /*001c*/ 	.short	0x0082
	.zero		2


//--------------------- .nv.info                  --------------------------
	.section	.nv.info,"",@"SHT_CUDA_INFO"
	.align	4


	//----- nvinfo : EIATTR_REGCOUNT
	.align		4
        /*0000*/ 	.byte	0x04, 0x2f
        /*0002*/ 	.short	(.L_12 - .L_11)
	.align		4
.L_11:
        /*0004*/ 	.word	index@(_ZN7cutlass13device_kernelIN5flash19enable_sm80_to_sm89INS1_16FlashAttnFwdSm80INS1_25CollectiveMainloopFwdSm80ILi8ELi2ELb0EN4cute5tupleIJNS5_1CILi128EEENS7_ILi64EEENS7_ILi192EEEEEELi192ENS_10bfloat16_tEfNS_4arch4Sm80ELb1ELb0ELb0ELb1ELb0ELb1ELb1ELb0EEENS1_21CollectiveEpilogueFwdINS6_IJS8_SA_S9_EEENS6_IJNS7_ILi1EEESI_SI_EEESC_SE_Li256ELb1ELb1ELb0ELb0EEENS1_19SingleTileSchedulerILb1ELb0ELb1ELi128EEEEEEEEEvNT_6ParamsE)
        /*0008*/ 	.word	0x00000004


	//----- nvinfo : EIATTR_FRAME_SIZE
	.align		4
.L_12:
        /*000c*/ 	.byte	0x04, 0x11
        /*000e*/ 	.short	(.L_14 - .L_13)
	.align		4
.L_13:
        /*0010*/ 	.word	index@(_ZN7cutlass13device_kernelIN5flash19enable_sm80_to_sm89INS1_16FlashAttnFwdSm80INS1_25CollectiveMainloopFwdSm80ILi8ELi2ELb0EN4cute5tupleIJNS5_1CILi128EEENS7_ILi64EEENS7_ILi192EEEEEELi192ENS_10bfloat16_tEfNS_4arch4Sm80ELb1ELb0ELb0ELb1ELb0ELb1ELb1ELb0EEENS1_21CollectiveEpilogueFwdINS6_IJS8_SA_S9_EEENS6_IJNS7_ILi1EEESI_SI_EEESC_SE_Li256ELb1ELb1ELb0ELb0EEENS1_19SingleTileSchedulerILb1ELb0ELb1ELi128EEEEEEEEEvNT_6ParamsE)
        /*0014*/ 	.word	0x00000000


	//----- nvinfo : EIATTR_REGCOUNT
	.align		4
.L_14:
        /*0018*/ 	.byte	0x04, 0x2f
        /*001a*/ 	.short	(.L_16 - .L_15)
	.align		4
.L_15:
        /*001c*/ 	.word	index@(_ZN7cutlass13device_kernelIN5flash19enable_sm80_to_sm89INS1_16FlashAttnFwdSm80INS1_25CollectiveMainloopFwdSm80ILi8ELi2ELb1EN4cute5tupleIJNS5_1CILi128EEENS7_ILi96EEENS7_ILi192EEEEEELi192ENS_10bfloat16_tEfNS_4arch4Sm80ELb1ELb0ELb0ELb1ELb0ELb0ELb1ELb0EEENS1_21CollectiveEpilogueFwdINS6_IJS8_SA_S9_EEENS6_IJNS7_ILi1EEESI_SI_EEESC_SE_Li256ELb1ELb1ELb0ELb0EEENS1_19SingleTileSchedulerILb1ELb0ELb1ELi128EEEEEEEEEvNT_6ParamsE)
        /*0020*/ 	.word	0x00000004


	//----- nvinfo : EIATTR_FRAME_SIZE
	.align		4
.L_16:
        /*0024*/ 	.byte	0x04, 0x11
        /*0026*/ 	.short	(.L_18 - .L_17)
	.align		4
.L_17:
        /*0028*/ 	.word	index@(_ZN7cutlass13device_kernelIN5flash19enable_sm80_to_sm89INS1_16FlashAttnFwdSm80INS1_25CollectiveMainloopFwdSm80ILi8ELi2ELb1EN4cute5tupleIJNS5_1CILi128EEENS7_ILi96EEENS7_ILi192EEEEEELi192ENS_10bfloat16_tEfNS_4arch4Sm80ELb1ELb0ELb0ELb1ELb0ELb0ELb1ELb0EEENS1_21CollectiveEpilogueFwdINS6_IJS8_SA_S9_EEENS6_IJNS7_ILi1EEESI_SI_EEESC_SE_Li256ELb1ELb1ELb0ELb0EEENS1_19SingleTileSchedulerILb1ELb0ELb1ELi128EEEEEEEEEvNT_6ParamsE)
        /*002c*/ 	.word	0x00000000


	//----- nvinfo : EIATTR_REGCOUNT
	.align		4
.L_18:
        /*0030*/ 	.byte	0x04, 0x2f
        /*0032*/ 	.short	(.L_20 - .L_19)
	.align		4
.L_19:
        /*0034*/ 	.word	index@(_ZN7cutlass13device_kernelIN5flash19enable_sm80_to_sm89INS1_16FlashAttnFwdSm80INS1_25CollectiveMainloopFwdSm80ILi8ELi2ELb1EN4cute5tupleIJNS5_1CILi128EEENS7_ILi96EEENS7_ILi192EEEEEELi192ENS_10bfloat16_tEfNS_4arch4Sm80ELb1ELb0ELb0ELb0ELb0ELb0ELb1ELb0EEENS1_21CollectiveEpilogueFwdINS6_IJS8_SA_S9_EEENS6_IJNS7_ILi1EEESI_SI_EEESC_SE_Li256ELb0ELb1ELb0ELb0EEENS1_30DynamicPersistentTileSchedulerILi256ELi256ELb0ELb1ELb0EEEEEEEEEvNT_6ParamsE)
        /*0038*/ 	.word	0x00000004


	//----- nvinfo : EIATTR_FRAME_SIZE
	.align		4
.L_20:
        /*003c*/ 	.byte	0x04, 0x11
        /*003e*/ 	.short	(.L_22 - .L_21)
	.align		4
.L_21:
        /*0040*/ 	.word	index@(_ZN7cutlass13device_kernelIN5flash19enable_sm80_to_sm89INS1_16FlashAttnFwdSm80INS1_25CollectiveMainloopFwdSm80ILi8ELi2ELb1EN4cute5tupleIJNS5_1CILi128EEENS7_ILi96EEENS7_ILi192EEEEEELi192ENS_10bfloat16_tEfNS_4arch4Sm80ELb1ELb0ELb0ELb0ELb0ELb0ELb1ELb0EEENS1_21CollectiveEpilogueFwdINS6_IJS8_SA_S9_EEENS6_IJNS7_ILi1EEESI_SI_EEESC_SE_Li256ELb0ELb1ELb0ELb0EEENS1_30DynamicPersistentTileSchedulerILi256ELi256ELb0ELb1ELb0EEEEEEEEEvNT_6ParamsE)
        /*0044*/ 	.word	0x00000000


	//----- nvinfo : EIATTR_REGCOUNT
	.align		4
.L_22:
        /*0048*/ 	.byte	0x04, 0x2f
        /*004a*/ 	.short	(.L_24 - .L_23)
	.align		4
.L_23:
        /*004c*/ 	.word	index@(_ZN7cutlass13device_kernelIN5flash19enable_sm80_to_sm89INS1_16FlashAttnFwdSm80INS1_25CollectiveMainloopFwdSm80ILi8ELi2ELb0EN4cute5tupleIJNS5_1CILi128EEENS7_ILi64EEENS7_ILi192EEEEEELi192ENS_10bfloat16_tEfNS_4arch4Sm80ELb0ELb1ELb0ELb1ELb0ELb1ELb1ELb0EEENS1_21CollectiveEpilogueFwdINS6_IJS8_SA_S9_EEENS6_IJNS7_ILi1EEESI_SI_EEESC_SE_Li256ELb1ELb1ELb0ELb0EEENS1_19SingleTileSchedulerILb1ELb0ELb1ELi128EEEEEEEEEvNT_6ParamsE)
        /*0050*/ 	.word	0x00000004


	//----- nvinfo : EIATTR_FRAME_SIZE
	.align		4
.L_24:
        /*0054*/ 	.byte	0x04, 0x11
        /*0056*/ 	.short	(.L_26 - .L_25)
	.align		4
.L_25:
        /*0058*/ 	.word	index@(_ZN7cutlass13device_kernelIN5flash19enable_sm80_to_sm89INS1_16FlashAttnFwdSm80INS1_25CollectiveMainloopFwdSm80ILi8ELi2ELb0EN4cute5tupleIJNS5_1CILi128EEENS7_ILi64EEENS7_ILi192EEEEEELi192ENS_10bfloat16_tEfNS_4arch4Sm80ELb0ELb1ELb0ELb1ELb0ELb1ELb1ELb0EEENS1_21CollectiveEpilogueFwdINS6_IJS8_SA_S9_EEENS6_IJNS7_ILi1EEESI_SI_EEESC_SE_Li256ELb1ELb1ELb0ELb0EEENS1_19SingleTileSchedulerILb1ELb0ELb1ELi128EEEEEEEEEvNT_6ParamsE)
        /*005c*/ 	.word	0x00000000


	//----- nvinfo : EIATTR_REGCOUNT
	.align		4
.L_26:
        /*0060*/ 	.byte	0x04, 0x2f
        /*0062*/ 	.short	(.L_28 - .L_27)
	.align		4
.L_27:
        /*0064*/ 	.word	index@(_ZN7cutlass13device_kernelIN5flash19enable_sm80_to_sm89INS1_16FlashAttnFwdSm80INS1_25CollectiveMainloopFwdSm80ILi8ELi2ELb0EN4cute5tupleIJNS5_1CILi128EEENS7_ILi64EEENS7_ILi192EEEEEELi192ENS_10bfloat16_tEfNS_4arch4Sm80ELb0ELb1ELb0ELb1ELb0ELb0ELb1ELb0EEENS1_21CollectiveEpilogueFwdINS6_IJS8_SA_S9_EEENS6_IJNS7_ILi1EEESI_SI_EEESC_SE_Li256ELb1ELb1ELb0ELb0EEENS1_19SingleTileSchedulerILb1ELb0ELb1ELi128EEEEEEEEEvNT_6ParamsE)
        /*0068*/ 	.word	0x00000004


	//----- nvinfo : EIATTR_FRAME_SIZE
	.align		4
.L_28:
        /*006c*/ 	.byte	0x04, 0x11
        /*006e*/ 	.short	(.L_30 - .L_29)
	.align		4
.L_29:
        /*0070*/ 	.word	index@(_ZN7cutlass13device_kernelIN5flash19enable_sm80_to_sm89INS1_16FlashAttnFwdSm80INS1_25CollectiveMainloopFwdSm80ILi8ELi2ELb0EN4cute5tupleIJNS5_1CILi128EEENS7_ILi64EEENS7_ILi192EEEEEELi192ENS_10bfloat16_tEfNS_4arch4Sm80ELb0ELb1ELb0ELb1ELb0ELb0ELb1ELb0EEENS1_21CollectiveEpilogueFwdINS6_IJS8_SA_S9_EEENS6_IJNS7_ILi1EEESI_SI_EEESC_SE_Li256ELb1ELb1ELb0ELb0EEENS1_19SingleTileSchedulerILb1ELb0ELb1ELi128EEEEEEEEEvNT_6ParamsE)
        /*0074*/ 	.word	0x00000000


	//----- nvinfo : EIATTR_REGCOUNT
	.align		4
.L_30:
        /*0078*/ 	.byte	0x04, 0x2f
        /*007a*/ 	.short	(.L_32 - .L_31)
	.align		4
.L_31:
        /*007c*/ 	.word	index@(_ZN7cutlass13device_kernelIN5flash19enable_sm80_to_sm89INS1_16FlashAttnFwdSm80INS1_25CollectiveMainloopFwdSm80ILi8ELi2ELb0EN4cute5tupleIJNS5_1CILi128EEENS7_ILi64EEENS7_ILi192EEEEEELi192ENS_10bfloat16_tEfNS_4arch4Sm80ELb0ELb1ELb0ELb0ELb0ELb0ELb1ELb0EEENS1_21CollectiveEpilogueFwdINS6_IJS8_SA_S9_EEENS6_IJNS7_ILi1EEESI_SI_EEESC_SE_Li256ELb0ELb1ELb0ELb0EEENS1_19SingleTileSchedulerILb0ELb0ELb1ELi128EEEEEEEEEvNT_6ParamsE)
        /*0080*/ 	.word	0x00000004


	//----- nvinfo : EIATTR_FRAME_SIZE
	.align		4
.L_32:
        /*0084*/ 	.byte	0x04, 0x11
        /*0086*/ 	.short	(.L_34 - .L_33)
	.align		4
.L_33:
        /*0088*/ 	.word	index@(_ZN7cutlass13device_kernelIN5flash19enable_sm80_to_sm89INS1_16FlashAttnFwdSm80INS1_25CollectiveMainloopFwdSm80ILi8ELi2ELb0EN4cute5tupleIJNS5_1CILi128EEENS7_ILi64EEENS7_ILi192EEEEEELi192ENS_10bfloat16_tEfNS_4arch4Sm80ELb0ELb1ELb0ELb0ELb0ELb0ELb1ELb0EEENS1_21CollectiveEpilogueFwdINS6_IJS8_SA_S9_EEENS6_IJNS7_ILi1EEESI_SI_EEESC_SE_Li256ELb0ELb1ELb0ELb0EEENS1_19SingleTileSchedulerILb0ELb0ELb1ELi128EEEEEEEEEvNT_6ParamsE)
        /*008c*/ 	.word	0x00000000


	//----- nvinfo : EIATTR_REGCOUNT
	.align		4
.L_34:
        /*0090*/ 	.byte	0x04, 0x2f
        /*0092*/ 	.short	(.L_36 - .L_35)
	.align		4
.L_35:
        /*0094*/ 	.word	index@(_ZN7cutlass13device_kernelIN5flash19enable_sm80_to_sm89INS1_16FlashAttnFwdSm80INS1_25CollectiveMainloopFwdSm80ILi8ELi2ELb0EN4cute5tupleIJNS5_1CILi128EEENS7_ILi64EEENS7_ILi192EEEEEELi192ENS_10bfloat16_tEfNS_4arch4Sm80ELb0ELb0ELb0ELb1ELb0ELb1ELb1ELb0EEENS1_21CollectiveEpilogueFwdINS6_IJS8_SA_S9_EEENS6_IJNS7_ILi1EEESI_SI_EEESC_SE_Li256ELb1ELb1ELb0ELb0EEENS1_19SingleTileSchedulerILb1ELb0ELb1ELi128EEEEEEEEEvNT_6ParamsE)
        /*0098*/ 	.word	0x00000004


	//----- nvinfo : EIATTR_FRAME_SIZE
	.align		4
.L_36:
        /*009c*/ 	.byte	0x04, 0x11
        /*009e*/ 	.short	(.L_38 - .L_37)
	.align		4
.L_37:
        /*00a0*/ 	.word	index@(_ZN7cutlass13device_kernelIN5flash19enable_sm80_to_sm89INS1_16FlashAttnFwdSm80INS1_25CollectiveMainloopFwdSm80ILi8ELi2ELb0EN4cute5tupleIJNS5_1CILi128EEENS7_ILi64EEENS7_ILi192EEEEEELi192ENS_10bfloat16_tEfNS_4arch4Sm80ELb0ELb0ELb0ELb1ELb0ELb1ELb1ELb0EEENS1_21CollectiveEpilogueFwdINS6_IJS8_SA_S9_EEENS6_IJNS7_ILi1EEESI_SI_EEESC_SE_Li256ELb1ELb1ELb0ELb0EEENS1_19SingleTileSchedulerILb1ELb0ELb1ELi128EEEEEEEEEvNT_6ParamsE)
        /*00a4*/ 	.word	0x00000000


	//----- nvinfo : EIATTR_REGCOUNT
	.align		4
.L_38:
        /*00a8*/ 	.byte	0x04, 0x2f
        /*00aa*/ 	.short	(.L_40 - .L_39)
	.align		4
.L_39:
        /*00ac*/ 	.word	index@(_ZN7cutlass13device_kernelIN5flash19enable_sm80_to_sm89INS1_16FlashAttnFwdSm80INS1_25CollectiveMainloopFwdSm80ILi8ELi2ELb1EN4cute5tupleIJNS5_1CILi128EEENS7_ILi96EEENS7_ILi192EEEEEELi192ENS_10bfloat16_tEfNS_4arch4Sm80ELb0ELb0ELb0ELb1ELb0ELb0ELb1ELb0EEENS1_21CollectiveEpilogueFwdINS6_IJS8_SA_S9_EEENS6_IJNS7_ILi1EEESI_SI_EEESC_SE_Li256ELb1ELb1ELb0ELb0EEENS1_19SingleTileSchedulerILb1ELb0ELb1ELi128EEEEEEEEEvNT_6ParamsE)
        /*00b0*/ 	.word	0x00000004


	//----- nvinfo : EIATTR_FRAME_SIZE
	.align		4
.L_40:
        /*00b4*/ 	.byte	0x04, 0x11
        /*00b6*/ 	.short	(.L_42 - .L_41)
	.align		4
.L_41:
        /*00b8*/ 	.word	index@(_ZN7cutlass13device_kernelIN5flash19enable_sm80_to_sm89INS1_16FlashAttnFwdSm80INS1_25CollectiveMainloopFwdSm80ILi8ELi2ELb1EN4cute5tupleIJNS5_1CILi128EEENS7_ILi96EEENS7_ILi192EEEEEELi192ENS_10bfloat16_tEfNS_4arch4Sm80ELb0ELb0ELb0ELb1ELb0ELb0ELb1ELb0EEENS1_21CollectiveEpilogueFwdINS6_IJS8_SA_S9_EEENS6_IJNS7_ILi1EEESI_SI_EEESC_SE_Li256ELb1ELb1ELb0ELb0EEENS1_19SingleTileSchedulerILb1ELb0ELb1ELi128EEEEEEEEEvNT_6ParamsE)
        /*00bc*/ 	.word	0x00000000


	//----- nvinfo : EIATTR_REGCOUNT
	.align		4
.L_42:
        /*00c0*/ 	.byte	0x04, 0x2f
        /*00c2*/ 	.short	(.L_44 - .L_43)
	.align		4
.L_43:
        /*00c4*/ 	.word	index@(_ZN7cutlass13device_kernelIN5flash19enable_sm80_to_sm89INS1_16FlashAttnFwdSm80INS1_25CollectiveMainloopFwdSm80ILi8ELi2ELb1EN4cute5tupleIJNS5_1CILi128EEENS7_ILi96EEENS7_ILi192EEEEEELi192ENS_10bfloat16_tEfNS_4arch4Sm80ELb0ELb0ELb0ELb0ELb0ELb0ELb1ELb0EEENS1_21CollectiveEpilogueFwdINS6_IJS8_SA_S9_EEENS6_IJNS7_ILi1EEESI_SI_EEESC_SE_Li256ELb0ELb1ELb0ELb0EEENS1_19SingleTileSchedulerILb0ELb0ELb1ELi128EEEEEEEEEvNT_6ParamsE)
        /*00c8*/ 	.word	0x00000004


	//----- nvinfo : EIATTR_FRAME_SIZE
	.align		4
.L_44:
        /*00cc*/ 	.byte	0x04, 0x11
        /*00ce*/ 	.short	(.L_46 - .L_45)
	.align		4
.L_45:
        /*00d0*/ 	.word	index@(_ZN7cutlass13device_kernelIN5flash19enable_sm80_to_sm89INS1_16FlashAttnFwdSm80INS1_25CollectiveMainloopFwdSm80ILi8ELi2ELb1EN4cute5tupleIJNS5_1CILi128EEENS7_ILi96EEENS7_ILi192EEEEEELi192ENS_10bfloat16_tEfNS_4arch4Sm80ELb0ELb0ELb0ELb0ELb0ELb0ELb1ELb0EEENS1_21CollectiveEpilogueFwdINS6_IJS8_SA_S9_EEENS6_IJNS7_ILi1EEESI_SI_EEESC_SE_Li256ELb0ELb1ELb0ELb0EEENS1_19SingleTileSchedulerILb0ELb0ELb1ELi128EEEEEEEEEvNT_6ParamsE)
        /*00d4*/ 	.word	0x00000000


	//----- nvinfo : EIATTR_REGCOUNT
	.align		4
.L_46:
        /*00d8*/ 	.byte	0x04, 0x2f
        /*00da*/ 	.short	(.L_48 - .L_47)
	.align		4
.L_47:
        /*00dc*/ 	.word	index@(_ZN7cutlass13device_kernelIN5flash19enable_sm80_to_sm89INS1_16FlashAttnFwdSm80INS1_25CollectiveMainloopFwdSm80ILi8ELi1ELb0EN4cute5tupleIJNS5_1CILi128EEENS7_ILi64EEENS7_ILi192EEEEEELi192ENS_10bfloat16_tEfNS_4arch4Sm80ELb1ELb0ELb0ELb1ELb0ELb1ELb1ELb0EEENS1_21CollectiveEpilogueFwdINS6_IJS8_SA_S9_EEENS6_IJNS7_ILi1EEESI_SI_EEESC_SE_Li256ELb1ELb1ELb0ELb0EEENS1_19SingleTileSchedulerILb1ELb0ELb1ELi128EEEEEEEEEvNT_6ParamsE)
        /*00e0*/ 	.word	0x00000004


	//----- nvinfo : EIATTR_FRAME_SIZE
	.align		4
.L_48:
        /*00e4*/ 	.byte	0x04, 0x11
        /*00e6*/ 	.short	(.L_50 - .L_49)
	.align		4
.L_49:
        /*00e8*/ 	.word	index@(_ZN7cutlass13device_kernelIN5flash19enable_sm80_to_sm89INS1_16FlashAttnFwdSm80INS1_25CollectiveMainloopFwdSm80ILi8ELi1ELb0EN4cute5tupleIJNS5_1CILi128EEENS7_ILi64EEENS7_ILi192EEEEEELi192ENS_10bfloat16_tEfNS_4arch4Sm80ELb1ELb0ELb0ELb1ELb0ELb1ELb1ELb0EEENS1_21CollectiveEpilogueFwdINS6_IJS8_SA_S9_EEENS6_IJNS7_ILi1EEESI_SI_EEESC_SE_Li256ELb1ELb1ELb0ELb0EEENS1_19SingleTileSchedulerILb1ELb0ELb1ELi128EEEEEEEEEvNT_6ParamsE)
        /*00ec*/ 	.word	0x00000000


	//----- nvinfo : EIATTR_REGCOUNT
	.align		4
.L_50:
        /*00f0*/ 	.byte	0x04, 0x2f
        /*00f2*/ 	.short	(.L_52 - .L_51)
	.align		4
.L_51:
        /*00f4*/ 	.word	index@(_ZN7cutlass13device_kernelIN5flash19enable_sm80_to_sm89INS1_16FlashAttnFwdSm80INS1_25CollectiveMainloopFwdSm80ILi8ELi1ELb1EN4cute5tupleIJNS5_1CILi128EEENS7_ILi96EEENS7_ILi192EEEEEELi192ENS_10bfloat16_tEfNS_4arch4Sm80ELb1ELb0ELb0ELb1ELb0ELb0ELb1ELb0EEENS1_21CollectiveEpilogueFwdINS6_IJS8_SA_S9_EEENS6_IJNS7_ILi1EEESI_SI_EEESC_SE_Li256ELb1ELb1ELb0ELb0EEENS1_19SingleTileSchedulerILb1ELb0ELb1ELi128EEEEEEEEEvNT_6ParamsE)
        /*00f8*/ 	.word	0x00000004


	//----- nvinfo : EIATTR_FRAME_SIZE
	.align		4
.L_52:
        /*00fc*/ 	.byte	0x04, 0x11
        /*00fe*/ 	.short	(.L_54 - .L_53)
	.align		4
.L_53:
        /*0100*/ 	.word	index@(_ZN7cutlass13device_kernelIN5flash19enable_sm80_to_sm89INS1_16FlashAttnFwdSm80INS1_25CollectiveMainloopFwdSm80ILi8ELi1ELb1EN4cute5tupleIJNS5_1CILi128EEENS7_ILi96EEENS7_ILi192EEEEEELi192ENS_10bfloat16_tEfNS_4arch4Sm80ELb1ELb0ELb0ELb1ELb0ELb0ELb1ELb0EEENS1_21CollectiveEpilogueFwdINS6_IJS8_SA_S9_EEENS6_IJNS7_ILi1EEESI_SI_EEESC_SE_Li256ELb1ELb1ELb0ELb0EEENS1_19SingleTileSchedulerILb1ELb0ELb1ELi128EEEEEEEEEvNT_6ParamsE)
        /*0104*/ 	.word	0x00000000


	//----- nvinfo : EIATTR_REGCOUNT
	.align		4
.L_54:
        /*0108*/ 	.byte	0x04, 0x2f
        /*010a*/ 	.short	(.L_56 - .L_55)
	.align		4
.L_55:
        /*010c*/ 	.word	index@(_ZN7cutlass13device_kernelIN5flash19enable_sm80_to_sm89INS1_16FlashAttnFwdSm80INS1_25CollectiveMainloopFwdSm80ILi8ELi1ELb1EN4cute5tupleIJNS5_1CILi128EEENS7_ILi96EEENS7_ILi192EEEEEELi192ENS_10bfloat16_tEfNS_4arch4Sm80ELb1ELb0ELb0ELb0ELb0ELb0ELb1ELb0EEENS1_21CollectiveEpilogueFwdINS6_IJS8_SA_S9_EEENS6_IJNS7_ILi1EEESI_SI_EEESC_SE_Li256ELb0ELb1ELb0ELb0EEENS1_30DynamicPersistentTileSchedulerILi256ELi256ELb0ELb1ELb0EEEEEEEEEvNT_6ParamsE)
        /*0110*/ 	.word	0x00000004


	//----- nvinfo : EIATTR_FRAME_SIZE
	.align		4
.L_56:
        /*0114*/ 	.byte	0x04, 0x11
        /*0116*/ 	.short	(.L_58 - .L_57)
	.align		4
.L_57:
        /*0118*/ 	.word	index@(_ZN7cutlass13device_kernelIN5flash19enable_sm80_to_sm89INS1_16FlashAttnFwdSm80INS1_25CollectiveMainloopFwdSm80ILi8ELi1ELb1EN4cute5tupleIJNS5_1CILi128EEENS7_ILi96EEENS7_ILi192EEEEEELi192ENS_10bfloat16_tEfNS_4arch4Sm80ELb1ELb0ELb0ELb0ELb0ELb0ELb1ELb0EEENS1_21CollectiveEpilogueFwdINS6_IJS8_SA_S9_EEENS6_IJNS7_ILi1EEESI_SI_EEESC_SE_Li256ELb0ELb1ELb0ELb0EEENS1_30DynamicPersistentTileSchedulerILi256ELi256ELb0ELb1ELb0EEEEEEEEEvNT_6ParamsE)
        /*011c*/ 	.word	0x00000000


	//----- nvinfo : EIATTR_REGCOUNT
	.align		4
.L_58:
        /*0120*/ 	.byte	0x04, 0x2f
        /*0122*/ 	.short	(.L_60 - .L_59)
	.align		4
.L_59:
        /*0124*/ 	.word	index@(_ZN7cutlass13device_kernelIN5flash19enable_sm80_to_sm89INS1_16FlashAttnFwdSm80INS1_25CollectiveMainloopFwdSm80ILi8ELi1ELb0EN4cute5tupleIJNS5_1CILi128EEENS7_ILi64EEENS7_ILi192EEEEEELi192ENS_10bfloat16_tEfNS_4arch4Sm80ELb0ELb1ELb0ELb1ELb0ELb1ELb1ELb0EEENS1_21CollectiveEpilogueFwdINS6_IJS8_SA_S9_EEENS6_IJNS7_ILi1EEESI_SI_EEESC_SE_Li256ELb1ELb1ELb0ELb0EEENS1_19SingleTileSchedulerILb1ELb0ELb1ELi128EEEEEEEEEvNT_6ParamsE)
        /*0128*/ 	.word	0x00000004


	//----- nvinfo : EIATTR_FRAME_SIZE
	.align		4
.L_60:
        /*012c*/ 	.byte	0x04, 0x11
        /*012e*/ 	.short	(.L_62 - .L_61)
	.align		4
.L_61:
        /*0130*/ 	.word	index@(_ZN7cutlass13device_kernelIN5flash19enable_sm80_to_sm89INS1_16FlashAttnFwdSm80INS1_25CollectiveMainloopFwdSm80ILi8ELi1ELb0EN4cute5tupleIJNS5_1CILi128EEENS7_ILi64EEENS7_ILi192EEEEEELi192ENS_10bfloat16_tEfNS_4arch4Sm80ELb0ELb1ELb0ELb1ELb0ELb1ELb1ELb0EEENS1_21CollectiveEpilogueFwdINS6_IJS8_SA_S9_EEENS6_IJNS7_ILi1EEESI_SI_EEESC_SE_Li256ELb1ELb1ELb0ELb0EEENS1_19SingleTileSchedulerILb1ELb0ELb1ELi128EEEEEEEEEvNT_6ParamsE)
        /*0134*/ 	.word	0x00000000


	//----- nvinfo : EIATTR_REGCOUNT
	.align		4
.L_62:
        /*0138*/ 	.byte	0x04, 0x2f
        /*013a*/ 	.short	(.L_64 - .L_63)
	.align		4
.L_63:
        /*013c*/ 	.word	index@(_ZN7cutlass13device_kernelIN5flash19enable_sm80_to_sm89INS1_16FlashAttnFwdSm80INS1_25CollectiveMainloopFwdSm80ILi8ELi1ELb0EN4cute5tupleIJNS5_1CILi128EEENS7_ILi64EEENS7_ILi192EEEEEELi192ENS_10bfloat16_tEfNS_4arch4Sm80ELb0ELb1ELb0ELb1ELb0ELb0ELb1ELb0EEENS1_21CollectiveEpilogueFwdINS6_IJS8_SA_S9_EEENS6_IJNS7_ILi1EEESI_SI_EEESC_SE_Li256ELb1ELb1ELb0ELb0EEENS1_19SingleTileSchedulerILb1ELb0ELb1ELi128EEEEEEEEEvNT_6ParamsE)
        /*0140*/ 	.word	0x00000004


	//----- nvinfo : EIATTR_FRAME_SIZE
	.align		4
.L_64:
        /*0144*/ 	.byte	0x04, 0x11
        /*0146*/ 	.short	(.L_66 - .L_65)
	.align		4
.L_65:
        /*0148*/ 	.word	index@(_ZN7cutlass13device_kernelIN5flash19enable_sm80_to_sm89INS1_16FlashAttnFwdSm80INS1_25CollectiveMainloopFwdSm80ILi8ELi1ELb0EN4cute5tupleIJNS5_1CILi128EEENS7_ILi64EEENS7_ILi192EEEEEELi192ENS_10bfloat16_tEfNS_4arch4Sm80ELb0ELb1ELb0ELb1ELb0ELb0ELb1ELb0EEENS1_21CollectiveEpilogueFwdINS6_IJS8_SA_S9_EEENS6_IJNS7_ILi1EEESI_SI_EEESC_SE_Li256ELb1ELb1ELb0ELb0EEENS1_19SingleTileSchedulerILb1ELb0ELb1ELi128EEEEEEEEEvNT_6ParamsE)
        /*014c*/ 	.word	0x00000000


	//----- nvinfo : EIATTR_REGCOUNT
	.align		4
.L_66:
        /*0150*/ 	.byte	0x04, 0x2f
        /*0152*/ 	.short	(.L_68 - .L_67)
	.align		4
.L_67:
        /*0154*/ 	.word	index@(_ZN7cutlass13device_kernelIN5flash19enable_sm80_to_sm89INS1_16FlashAttnFwdSm80INS1_25CollectiveMainloopFwdSm80ILi8ELi1ELb0EN4cute5tupleIJNS5_1CILi128EEENS7_ILi64EEENS7_ILi192EEEEEELi192ENS_10bfloat16_tEfNS_4arch4Sm80ELb0ELb1ELb0ELb0ELb0ELb0ELb1ELb0EEENS1_21CollectiveEpilogueFwdINS6_IJS8_SA_S9_EEENS6_IJNS7_ILi1EEESI_SI_EEESC_SE_Li256ELb0ELb1ELb0ELb0EEENS1_19SingleTileSchedulerILb0ELb0ELb1ELi128EEEEEEEEEvNT_6ParamsE)
        /*0158*/ 	.word	0x00000004


	//----- nvinfo : EIATTR_FRAME_SIZE
	.align		4
.L_68:
        /*015c*/ 	.byte	0x04, 0x11
        /*015e*/ 	.short	(.L_70 - .L_69)
	.align		4
.L_69:
        /*0160*/ 	.word	index@(_ZN7cutlass13device_kernelIN5flash19enable_sm80_to_sm89INS1_16FlashAttnFwdSm80INS1_25CollectiveMainloopFwdSm80ILi8ELi1ELb0EN4cute5tupleIJNS5_1CILi128EEENS7_ILi64EEENS7_ILi192EEEEEELi192ENS_10bfloat16_tEfNS_4arch4Sm80ELb0ELb1ELb0ELb0ELb0ELb0ELb1ELb0EEENS1_21CollectiveEpilogueFwdINS6_IJS8_SA_S9_EEENS6_IJNS7_ILi1EEESI_SI_EEESC_SE_Li256ELb0ELb1ELb0ELb0EEENS1_19SingleTileSchedulerILb0ELb0ELb1ELi128EEEEEEEEEvNT_6ParamsE)
        /*0164*/ 	.word	0x00000000


	//----- nvinfo : EIATTR_REGCOUNT
	.align		4
.L_70:
        /*0168*/ 	.byte	0x04, 0x2f
        /*016a*/ 	.short	(.L_72 - .L_71)
	.align		4
.L_71:
        /*016c*/ 	.word	index@(_ZN7cutlass13device_kernelIN5flash19enable_sm80_to_sm89INS1_16FlashAttnFwdSm80INS1_25CollectiveMainloopFwdSm80ILi8ELi1ELb0EN4cute5tupleIJNS5_1CILi128EEENS7_ILi64EEENS7_ILi192EEEEEELi192ENS_10bfloat16_tEfNS_4arch4Sm80ELb0ELb0ELb0ELb1ELb0ELb1ELb1ELb0EEENS1_21CollectiveEpilogueFwdINS6_IJS8_SA_S9_EEENS6_IJNS7_ILi1EEESI_SI_EEESC_SE_Li256ELb1ELb1ELb0ELb0EEENS1_19SingleTileSchedulerILb1ELb0ELb1ELi128EEEEEEEEEvNT_6ParamsE)
        /*0170*/ 	.word	0x00000004


	//----- nvinfo : EIATTR_FRAME_SIZE
	.align		4
.L_72:
        /*0174*/ 	.byte	0x04, 0x11
        /*0176*/ 	.short	(.L_74 - .L_73)
	.align		4
.L_73:
        /*0178*/ 	.word	index@(_ZN7cutlass13device_kernelIN5flash19enable_sm80_to_sm89INS1_16FlashAttnFwdSm80INS1_25CollectiveMainloopFwdSm80ILi8ELi1ELb0EN4cute5tupleIJNS5_1CILi128EEENS7_ILi64EEENS7_ILi192EEEEEELi192ENS_10bfloat16_tEfNS_4arch4Sm80ELb0ELb0ELb0ELb1ELb0ELb1ELb1ELb0EEENS1_21CollectiveEpilogueFwdINS6_IJS8_SA_S9_EEENS6_IJNS7_ILi1EEESI_SI_EEESC_SE_Li256ELb1ELb1ELb0ELb0EEENS1_19SingleTileSchedulerILb1ELb0ELb1ELi128EEEEEEEEEvNT_6ParamsE)
        /*017c*/ 	.word	0x00000000


	//----- nvinfo : EIATTR_REGCOUNT
	.align		4
.L_74:
        /*0180*/ 	.byte	0x04, 0x2f
        /*0182*/ 	.short	(.L_76 - .L_75)
	.align		4
.L_75:
        /*0184*/ 	.word	index@(_ZN7cutlass13device_kernelIN5flash19enable_sm80_to_sm89INS1_16FlashAttnFwdSm80INS1_25CollectiveMainloopFwdSm80ILi8ELi1ELb1EN4cute5tupleIJNS5_1CILi128EEENS7_ILi96EEENS7_ILi192EEEEEELi192ENS_10bfloat16_tEfNS_4arch4Sm80ELb0ELb0ELb0ELb1ELb0ELb0ELb1ELb0EEENS1_21CollectiveEpilogueFwdINS6_IJS8_SA_S9_EEENS6_IJNS7_ILi1EEESI_SI_EEESC_SE_Li256ELb1ELb1ELb0ELb0EEENS1_19SingleTileSchedulerILb1ELb0ELb1ELi128EEEEEEEEEvNT_6ParamsE)
        /*0188*/ 	.word	0x00000004


	//----- nvinfo : EIATTR_FRAME_SIZE
	.align		4
.L_76:
        /*018c*/ 	.byte	0x04, 0x11
        /*018e*/ 	.short	(.L_78 - .L_77)
	.align		4
.L_77:
        /*0190*/ 	.word	index@(_ZN7cutlass13device_kernelIN5flash19enable_sm80_to_sm89INS1_16FlashAttnFwdSm80INS1_25CollectiveMainloopFwdSm80ILi8ELi1ELb1EN4cute5tupleIJNS5_1CILi128EEENS7_ILi96EEENS7_ILi192EEEEEELi192ENS_10bfloat16_tEfNS_4arch4Sm80ELb0ELb0ELb0ELb1ELb0ELb0ELb1ELb0EEENS1_21CollectiveEpilogueFwdINS6_IJS8_SA_S9_EEENS6_IJNS7_ILi1EEESI_SI_EEESC_SE_Li256ELb1ELb1ELb0ELb0EEENS1_19SingleTileSchedulerILb1ELb0ELb1ELi128EEEEEEEEEvNT_6ParamsE)
        /*0194*/ 	.word	0x00000000


	//----- nvinfo : EIATTR_REGCOUNT
	.align		4
.L_78:
        /*0198*/ 	.byte	0x04, 0x2f
        /*019a*/ 	.short	(.L_80 - .L_79)
	.align		4
.L_79:
        /*019c*/ 	.word	index@(_ZN7cutlass13device_kernelIN5flash19enable_sm80_to_sm89INS1_16FlashAttnFwdSm80INS1_25CollectiveMainloopFwdSm80ILi8ELi1ELb1EN4cute5tupleIJNS5_1CILi128EEENS7_ILi96EEENS7_ILi192EEEEEELi192ENS_10bfloat16_tEfNS_4arch4Sm80ELb0ELb0ELb0ELb0ELb0ELb0ELb1ELb0EEENS1_21CollectiveEpilogueFwdINS6_IJS8_SA_S9_EEENS6_IJNS7_ILi1EEESI_SI_EEESC_SE_Li256ELb0ELb1ELb0ELb0EEENS1_19SingleTileSchedulerILb0ELb0ELb1ELi128EEEEEEEEEvNT_6ParamsE)
        /*01a0*/ 	.word	0x00000004


	//----- nvinfo : EIATTR_FRAME_SIZE
	.align		4
.L_80:
        /*01a4*/ 	.byte	0x04, 0x11
        /*01a6*/ 	.short	(.L_82 - .L_81)
	.align		4
.L_81:
        /*01a8*/ 	.word	index@(_ZN7cutlass13device_kernelIN5flash19enable_sm80_to_sm89INS1_16FlashAttnFwdSm80INS1_25CollectiveMainloopFwdSm80ILi8ELi1ELb1EN4cute5tupleIJNS5_1CILi128EEENS7_ILi96EEENS7_ILi192EEEEEELi192ENS_10bfloat16_tEfNS_4arch4Sm80ELb0ELb0ELb0ELb0ELb0ELb0ELb1ELb0EEENS1_21CollectiveEpilogueFwdINS6_IJS8_SA_S9_EEENS6_IJNS7_ILi1EEESI_SI_EEESC_SE_Li256ELb0ELb1ELb0ELb0EEENS1_19SingleTileSchedulerILb0ELb0ELb1ELi128EEEEEEEEEvNT_6ParamsE)
        /*01ac*/ 	.word	0x00000000


	//----- nvinfo : EIATTR_MIN_STACK_SIZE
	.align		4
.L_82:
        /*01b0*/ 	.byte	0x04, 0x12
        /*01b2*/ 	.short	(.L_84 - .L_83)
	.align		4
.L_83:
        /*01b4*/ 	.word	index@(_ZN7cutlass13device_kernelIN5flash19enable_sm80_to_sm89INS1_16FlashAttnFwdSm80INS1_25CollectiveMainloopFwdSm80ILi8ELi1ELb1EN4cute5tupleIJNS5_1CILi128EEENS7_ILi96EEENS7_ILi192EEEEEELi192ENS_10bfloat16_tEfNS_4arch4Sm80ELb0ELb0ELb0ELb0ELb0ELb0ELb1ELb0EEENS1_21CollectiveEpilogueFwdINS6_IJS8_SA_S9_EEENS6_IJNS7_ILi1EEESI_SI_EEESC_SE_Li256ELb0ELb1ELb0ELb0EEENS1_19SingleTileSchedulerILb0ELb0ELb1ELi128EEEEEEEEEvNT_6ParamsE)
        /*01b8*/ 	.word	0x00000000


	//----- nvinfo : EIATTR_MIN_STACK_SIZE
	.align		4
.L_84:
        /*01bc*/ 	.byte	0x04, 0x12
        /*01be*/ 	.short	(.L_86 - .L_85)
	.align		4
.L_85:
        /*01c0*/ 	.word	index@(_ZN7cutlass13device_kernelIN5flash19enable_sm80_to_sm89INS1_16FlashAttnFwdSm80INS1_25CollectiveMainloopFwdSm80ILi8ELi1ELb1EN4cute5tupleIJNS5_1CILi128EEENS7_ILi96EEENS7_ILi192EEEEEELi192ENS_10bfloat16_tEfNS_4arch4Sm80ELb0ELb0ELb0ELb1ELb0ELb0ELb1ELb0EEENS1_21CollectiveEpilogueFwdINS6_IJS8_SA_S9_EEENS6_IJNS7_ILi1EEESI_SI_EEESC_SE_Li256ELb1ELb1ELb0ELb0EEENS1_19SingleTileSchedulerILb1ELb0ELb1ELi128EEEEEEEEEvNT_6ParamsE)
        /*01c4*/ 	.word	0x00000000


	//----- nvinfo : EIATTR_MIN_STACK_SIZE
	.align		4
.L_86:
        /*01c8*/ 	.byte	0x04, 0x12
        /*01ca*/ 	.short	(.L_88 - .L_87)
	.align		4
.L_87:
        /*01cc*/ 	.word	index@(_ZN7cutlass13device_kernelIN5flash19enable_sm80_to_sm89INS1_16FlashAttnFwdSm80INS1_25CollectiveMainloopFwdSm80ILi8ELi1ELb0EN4cute5tupleIJNS5_1CILi128EEENS7_ILi64EEENS7_ILi192EEEEEELi192ENS_10bfloat16_tEfNS_4arch4Sm80ELb0ELb0ELb0ELb1ELb0ELb1ELb1ELb0EEENS1_21CollectiveEpilogueFwdINS6_IJS8_SA_S9_EEENS6_IJNS7_ILi1EEESI_SI_EEESC_SE_Li256ELb1ELb1ELb0ELb0EEENS1_19SingleTileSchedulerILb1ELb0ELb1ELi128EEEEEEEEEvNT_6ParamsE)
        /*01d0*/ 	.word	0x00000000


	//----- nvinfo : EIATTR_MIN_STACK_SIZE
	.align		4
.L_88:
        /*01d4*/ 	.byte	0x04, 0x12
        /*01d6*/ 	.short	(.L_90 - .L_89)
	.align		4
.L_89:
        /*01d8*/ 	.word	index@(_ZN7cutlass13device_kernelIN5flash19enable_sm80_to_sm89INS1_16FlashAttnFwdSm80INS1_25CollectiveMainloopFwdSm80ILi8ELi1ELb0EN4cute5tupleIJNS5_1CILi128EEENS7_ILi64EEENS7_ILi192EEEEEELi192ENS_10bfloat16_tEfNS_4arch4Sm80ELb0ELb1ELb0ELb0ELb0ELb0ELb1ELb0EEENS1_21CollectiveEpilogueFwdINS6_IJS8_SA_S9_EEENS6_IJNS7_ILi1EEESI_SI_EEESC_SE_Li256ELb0ELb1ELb0ELb0EEENS1_19SingleTileSchedulerILb0ELb0ELb1ELi128EEEEEEEEEvNT_6ParamsE)
        /*01dc*/ 	.word	0x00000000


	//----- nvinfo : EIATTR_MIN_STACK_SIZE
	.align		4
.L_90:
        /*01e0*/ 	.byte	0x04, 0x12
        /*01e2*/ 	.short	(.L_92 - .L_91)
	.align		4
.L_91:
        /*01e4*/ 	.word	index@(_ZN7cutlass13device_kernelIN5flash19enable_sm80_to_sm89INS1_16FlashAttnFwdSm80INS1_25CollectiveMainloopFwdSm80ILi8ELi1ELb0EN4cute5tupleIJNS5_1CILi128EEENS7_ILi64EEENS7_ILi192EEEEEELi192ENS_10bfloat16_tEfNS_4arch4Sm80ELb0ELb1ELb0ELb1ELb0ELb0ELb1ELb0EEENS1_21CollectiveEpilogueFwdINS6_IJS8_SA_S9_EEENS6_IJNS7_ILi1EEESI_SI_EEESC_SE_Li256ELb1ELb1ELb0ELb0EEENS1_19SingleTileSchedulerILb1ELb0ELb1ELi128EEEEEEEEEvNT_6ParamsE)
        /*01e8*/ 	.word	0x00000000


	//----- nvinfo : EIATTR_MIN_STACK_SIZE
	.align		4
.L_92:
        /*01ec*/ 	.byte	0x04, 0x12
        /*01ee*/ 	.short	(.L_94 - .L_93)
	.align		4
.L_93:
        /*01f0*/ 	.word	index@(_ZN7cutlass13device_kernelIN5flash19enable_sm80_to_sm89INS1_16FlashAttnFwdSm80INS1_25CollectiveMainloopFwdSm80ILi8ELi1ELb0EN4cute5tupleIJNS5_1CILi128EEENS7_ILi64EEENS7_ILi192EEEEEELi192ENS_10bfloat16_tEfNS_4arch4Sm80ELb0ELb1ELb0ELb1ELb0ELb1ELb1ELb0EEENS1_21CollectiveEpilogueFwdINS6_IJS8_SA_S9_EEENS6_IJNS7_ILi1EEESI_SI_EEESC_SE_Li256ELb1ELb1ELb0ELb0EEENS1_19SingleTileSchedulerILb1ELb0ELb1ELi128EEEEEEEEEvNT_6ParamsE)
        /*01f4*/ 	.word	0x00000000


	//----- nvinfo : EIATTR_MIN_STACK_SIZE
	.align		4
.L_94:
        /*01f8*/ 	.byte	0x04, 0x12
        /*01fa*/ 	.short	(.L_96 - .L_95)
	.align		4
.L_95:
        /*01fc*/ 	.word	index@(_ZN7cutlass13device_kernelIN5flash19enable_sm80_to_sm89INS1_16FlashAttnFwdSm80INS1_25CollectiveMainloopFwdSm80ILi8ELi1ELb1EN4cute5tupleIJNS5_1CILi128EEENS7_ILi96EEENS7_ILi192EEEEEELi192ENS_10bfloat16_tEfNS_4arch4Sm80ELb1ELb0ELb0ELb0ELb0ELb0ELb1ELb0EEENS1_21CollectiveEpilogueFwdINS6_IJS8_SA_S9_EEENS6_IJNS7_ILi1EEESI_SI_EEESC_SE_Li256ELb0ELb1ELb0ELb0EEENS1_30DynamicPersistentTileSchedulerILi256ELi256ELb0ELb1ELb0EEEEEEEEEvNT_6ParamsE)
        /*0200*/ 	.word	0x00000000


	//----- nvinfo : EIATTR_MIN_STACK_SIZE
	.align		4
.L_96:
        /*0204*/ 	.byte	0x04, 0x12
        /*0206*/ 	.short	(.L_98 - .L_97)
	.align		4
.L_97:
        /*0208*/ 	.word	index@(_ZN7cutlass13device_kernelIN5flash19enable_sm80_to_sm89INS1_16FlashAttnFwdSm80INS1_25CollectiveMainloopFwdSm80ILi8ELi1ELb1EN4cute5tupleIJNS5_1CILi128EEENS7_ILi96EEENS7_ILi192EEEEEELi192ENS_10bfloat16_tEfNS_4arch4Sm80ELb1ELb0ELb0ELb1ELb0ELb0ELb1ELb0EEENS1_21CollectiveEpilogueFwdINS6_IJS8_SA_S9_EEENS6_IJNS7_ILi1EEESI_SI_EEESC_SE_Li256ELb1ELb1ELb0ELb0EEENS1_19SingleTileSchedulerILb1ELb0ELb1ELi128EEEEEEEEEvNT_6ParamsE)
        /*020c*/ 	.word	0x00000000


	//----- nvinfo : EIATTR_MIN_STACK_SIZE
	.align		4
.L_98:
        /*0210*/ 	.byte	0x04, 0x12
        /*0212*/ 	.short	(.L_100 - .L_99)
	.align		4
.L_99:
        /*0214*/ 	.word	index@(_ZN7cutlass13device_kernelIN5flash19enable_sm80_to_sm89INS1_16FlashAttnFwdSm80INS1_25CollectiveMainloopFwdSm80ILi8ELi1ELb0EN4cute5tupleIJNS5_1CILi128EEENS7_ILi64EEENS7_ILi192EEEEEELi192ENS_10bfloat16_tEfNS_4arch4Sm80ELb1ELb0ELb0ELb1ELb0ELb1ELb1ELb0EEENS1_21CollectiveEpilogueFwdINS6_IJS8_SA_S9_EEENS6_IJNS7_ILi1EEESI_SI_EEESC_SE_Li256ELb1ELb1ELb0ELb0EEENS1_19SingleTileSchedulerILb1ELb0ELb1ELi128EEEEEEEEEvNT_6ParamsE)
        /*0218*/ 	.word	0x00000000


	//----- nvinfo : EIATTR_MIN_STACK_SIZE
	.align		4
.L_100:
        /*021c*/ 	.byte	0x04, 0x12
        /*021e*/ 	.short	(.L_102 - .L_101)
	.align		4
.L_101:
        /*0220*/ 	.word	index@(_ZN7cutlass13device_kernelIN5flash19enable_sm80_to_sm89INS1_16FlashAttnFwdSm80INS1_25CollectiveMainloopFwdSm80ILi8ELi2ELb1EN4cute5tupleIJNS5_1CILi128EEENS7_ILi96EEENS7_ILi192EEEEEELi192ENS_10bfloat16_tEfNS_4arch4Sm80ELb0ELb0ELb0ELb0ELb0ELb0ELb1ELb0EEENS1_21CollectiveEpilogueFwdINS6_IJS8_SA_S9_EEENS6_IJNS7_ILi1EEESI_SI_EEESC_SE_Li256ELb0ELb1ELb0ELb0EEENS1_19SingleTileSchedulerILb0ELb0ELb1ELi128EEEEEEEEEvNT_6ParamsE)
        /*0224*/ 	.word	0x00000000


	//----- nvinfo : EIATTR_MIN_STACK_SIZE
	.align		4
.L_102:
        /*0228*/ 	.byte	0x04, 0x12
        /*022a*/ 	.short	(.L_104 - .L_103)
	.align		4
.L_103:
        /*022c*/ 	.word	index@(_ZN7cutlass13device_kernelIN5flash19enable_sm80_to_sm89INS1_16FlashAttnFwdSm80INS1_25CollectiveMainloopFwdSm80ILi8ELi2ELb1EN4cute5tupleIJNS5_1CILi128EEENS7_ILi96EEENS7_ILi192EEEEEELi192ENS_10bfloat16_tEfNS_4arch4Sm80ELb0ELb0ELb0ELb1ELb0ELb0ELb1ELb0EEENS1_21CollectiveEpilogueFwdINS6_IJS8_SA_S9_EEENS6_IJNS7_ILi1EEESI_SI_EEESC_SE_Li256ELb1ELb1ELb0ELb0EEENS1_19SingleTileSchedulerILb1ELb0ELb1ELi128EEEEEEEEEvNT_6ParamsE)
        /*0230*/ 	.word	0x00000000


	//----- nvinfo : EIATTR_MIN_STACK_SIZE
	.align		4
.L_104:
        /*0234*/ 	.byte	0x04, 0x12
        /*0236*/ 	.short	(.L_106 - .L_105)
	.align		4
.L_105:
        /*0238*/ 	.word	index@(_ZN7cutlass13device_kernelIN5flash19enable_sm80_to_sm89INS1_16FlashAttnFwdSm80INS1_25CollectiveMainloopFwdSm80ILi8ELi2ELb0EN4cute5tupleIJNS5_1CILi128EEENS7_ILi64EEENS7_ILi192EEEEEELi192ENS_10bfloat16_tEfNS_4arch4Sm80ELb0ELb0ELb0ELb1ELb0ELb1ELb1ELb0EEENS1_21CollectiveEpilogueFwdINS6_IJS8_SA_S9_EEENS6_IJNS7_ILi1EEESI_SI_EEESC_SE_Li256ELb1ELb1ELb0ELb0EEENS1_19SingleTileSchedulerILb1ELb0ELb1ELi128EEEEEEEEEvNT_6ParamsE)
        /*023c*/ 	.word	0x00000000


	//----- nvinfo : EIATTR_MIN_STACK_SIZE
	.align		4
.L_106:
        /*0240*/ 	.byte	0x04, 0x12
        /*0242*/ 	.short	(.L_108 - .L_107)
	.align		4
.L_107:
        /*0244*/ 	.word	index@(_ZN7cutlass13device_kernelIN5flash19enable_sm80_to_sm89INS1_16FlashAttnFwdSm80INS1_25CollectiveMainloopFwdSm80ILi8ELi2ELb0EN4cute5tupleIJNS5_1CILi128EEENS7_ILi64EEENS7_ILi192EEEEEELi192ENS_10bfloat16_tEfNS_4arch4Sm80ELb0ELb1ELb0ELb0ELb0ELb0ELb1ELb0EEENS1_21CollectiveEpilogueFwdINS6_IJS8_SA_S9_EEENS6_IJNS7_ILi1EEESI_SI_EEESC_SE_Li256ELb0ELb1ELb0ELb0EEENS1_19SingleTileSchedulerILb0ELb0ELb1ELi128EEEEEEEEEvNT_6ParamsE)
        /*0248*/ 	.word	0x00000000


	//----- nvinfo : EIATTR_MIN_STACK_SIZE
	.align		4
.L_108:
        /*024c*/ 	.byte	0x04, 0x12
        /*024e*/ 	.short	(.L_110 - .L_109)
	.align		4
.L_109:
        /*0250*/ 	.word	index@(_ZN7cutlass13device_kernelIN5flash19enable_sm80_to_sm89INS1_16FlashAttnFwdSm80INS1_25CollectiveMainloopFwdSm80ILi8ELi2ELb0EN4cute5tupleIJNS5_1CILi128EEENS7_ILi64EEENS7_ILi192EEEEEELi192ENS_10bfloat16_tEfNS_4arch4Sm80ELb0ELb1ELb0ELb1ELb0ELb0ELb1ELb0EEENS1_21CollectiveEpilogueFwdINS6_IJS8_SA_S9_EEENS6_IJNS7_ILi1EEESI_SI_EEESC_SE_Li256ELb1ELb1ELb0ELb0EEENS1_19SingleTileSchedulerILb1ELb0ELb1ELi128EEEEEEEEEvNT_6ParamsE)
        /*0254*/ 	.word	0x00000000


	//----- nvinfo : EIATTR_MIN_STACK_SIZE
	.align		4
.L_110:
        /*0258*/ 	.byte	0x04, 0x12
        /*025a*/ 	.short	(.L_112 - .L_111)
	.align		4
.L_111:
        /*025c*/ 	.word	index@(_ZN7cutlass13device_kernelIN5flash19enable_sm80_to_sm89INS1_16FlashAttnFwdSm80INS1_25CollectiveMainloopFwdSm80ILi8ELi2ELb0EN4cute5tupleIJNS5_1CILi128EEENS7_ILi64EEENS7_ILi192EEEEEELi192ENS_10bfloat16_tEfNS_4arch4Sm80ELb0ELb1ELb0ELb1ELb0ELb1ELb1ELb0EEENS1_21CollectiveEpilogueFwdINS6_IJS8_SA_S9_EEENS6_IJNS7_ILi1EEESI_SI_EEESC_SE_Li256ELb1ELb1ELb0ELb0EEENS1_19SingleTileSchedulerILb1ELb0ELb1ELi128EEEEEEEEEvNT_6ParamsE)
        /*0260*/ 	.word	0x00000000


	//----- nvinfo : EIATTR_MIN_STACK_SIZE
	.align		4
.L_112:
        /*0264*/ 	.byte	0x04, 0x12
        /*0266*/ 	.short	(.L_114 - .L_113)
	.align		4
.L_113:
        /*0268*/ 	.word	index@(_ZN7cutlass13device_kernelIN5flash19enable_sm80_to_sm89INS1_16FlashAttnFwdSm80INS1_25CollectiveMainloopFwdSm80ILi8ELi2ELb1EN4cute5tupleIJNS5_1CILi128EEENS7_ILi96EEENS7_ILi192EEEEEELi192ENS_10bfloat16_tEfNS_4arch4Sm80ELb1ELb0ELb0ELb0ELb0ELb0ELb1ELb0EEENS1_21CollectiveEpilogueFwdINS6_IJS8_SA_S9_EEENS6_IJNS7_ILi1EEESI_SI_EEESC_SE_Li256ELb0ELb1ELb0ELb0EEENS1_30DynamicPersistentTileSchedulerILi256ELi256ELb0ELb1ELb0EEEEEEEEEvNT_6ParamsE)
        /*026c*/ 	.word	0x00000000


	//----- nvinfo : EIATTR_MIN_STACK_SIZE
	.align		4
.L_114:
        /*0270*/ 	.byte	0x04, 0x12
        /*0272*/ 	.short	(.L_116 - .L_115)
	.align		4
.L_115:
        /*0274*/ 	.word	index@(_ZN7cutlass13device_kernelIN5flash19enable_sm80_to_sm89INS1_16FlashAttnFwdSm80INS1_25CollectiveMainloopFwdSm80ILi8ELi2ELb1EN4cute5tupleIJNS5_1CILi128EEENS7_ILi96EEENS7_ILi192EEEEEELi192ENS_10bfloat16_tEfNS_4arch4Sm80ELb1ELb0ELb0ELb1ELb0ELb0ELb1ELb0EEENS1_21CollectiveEpilogueFwdINS6_IJS8_SA_S9_EEENS6_IJNS7_ILi1EEESI_SI_EEESC_SE_Li256ELb1ELb1ELb0ELb0EEENS1_19SingleTileSchedulerILb1ELb0ELb1ELi128EEEEEEEEEvNT_6ParamsE)
        /*0278*/ 	.word	0x00000000


	//----- nvinfo : EIATTR_MIN_STACK_SIZE
	.align		4
.L_116:
        /*027c*/ 	.byte	0x04, 0x12
        /*027e*/ 	.short	(.L_118 - .L_117)
	.align		4
.L_117:
        /*0280*/ 	.word	index@(_ZN7cutlass13device_kernelIN5flash19enable_sm80_to_sm89INS1_16FlashAttnFwdSm80INS1_25CollectiveMainloopFwdSm80ILi8ELi2ELb0EN4cute5tupleIJNS5_1CILi128EEENS7_ILi64EEENS7_ILi192EEEEEELi192ENS_10bfloat16_tEfNS_4arch4Sm80ELb1ELb0ELb0ELb1ELb0ELb1ELb1ELb0EEENS1_21CollectiveEpilogueFwdINS6_IJS8_SA_S9_EEENS6_IJNS7_ILi1EEESI_SI_EEESC_SE_Li256ELb1ELb1ELb0ELb0EEENS1_19SingleTileSchedulerILb1ELb0ELb1ELi128EEEEEEEEEvNT_6ParamsE)
        /*0284*/ 	.word	0x00000000
.L_118:


//--------------------- .nv.compat                --------------------------
	.section	.nv.compat,"",@"SHT_CUDA_COMPAT_INFO"
	.align	4
        /*0000*/ 	.byte	0x02, 0x09, 0x01, 0x00, 0x02, 0x02, 0x01, 0x00, 0x02, 0x05, 0x05, 0x00, 0x03, 0x07, 0x01, 0x01
        /*0010*/ 	.byte	0x02, 0x03, 0x00, 0x00, 0x02, 0x06, 0x01, 0x00, 0x04, 0x0b, 0x08, 0x00, 0x09, 0x00, 0x00, 0x00
        /*0020*/ 	.byte	0x00, 0x00, 0x00, 0x00


//--------------------- .nv.info._ZN7cutlass13device_kernelIN5flash19enable_sm80_to_sm89INS1_16FlashAttnFwdSm80INS1_25CollectiveMainloopFwdSm80ILi8ELi1ELb1EN4cute5tupleIJNS5_1CILi128EEENS7_ILi96EEENS7_ILi192EEEEEELi192ENS_10bfloat16_tEfNS_4arch4Sm80ELb0ELb0ELb0ELb0ELb0ELb0ELb1ELb0EEENS1_21CollectiveEpilogueFwdINS6_IJS8_SA_S9_EEENS6_IJNS7_ILi1EEESI_SI_EEESC_SE_Li256ELb0ELb1ELb0ELb0EEENS1_19SingleTileSchedulerILb0ELb0ELb1ELi128EEEEEEEEEvNT_6ParamsE --------------------------
	.section	.nv.info._ZN7cutlass13device_kernelIN5flash19enable_sm80_to_sm89INS1_16FlashAttnFwdSm80INS1_25CollectiveMainloopFwdSm80ILi8ELi1ELb1EN4cute5tupleIJNS5_1CILi128EEENS7_ILi96EEENS7_ILi192EEEEEELi192ENS_10bfloat16_tEfNS_4arch4Sm80ELb0ELb0ELb0ELb0ELb0ELb0ELb1ELb0EEENS1_21CollectiveEpilogueFwdINS6_IJS8_SA_S9_EEENS6_IJNS7_ILi1EEESI_SI_EEESC_SE_Li256ELb0ELb1ELb0ELb0EEENS1_19SingleTileSchedulerILb0ELb0ELb1ELi128EEEEEEEEEvNT_6ParamsE,"",@"SHT_CUDA_INFO"
	.sectionflags	@""
	.align	4


	//----- nvinfo : EIATTR_CUDA_API_VERSION
	.align		4
        /*0000*/ 	.byte	0x04, 0x37
        /*0002*/ 	.short	(.L_120 - .L_119)
.L_119:
        /*0004*/ 	.word	0x00000082


	//----- nvinfo : EIATTR_KPARAM_INFO
	.align		4
.L_120:
        /*0008*/ 	.byte	0x04, 0x17
        /*000a*/ 	.short	(.L_122 - .L_121)
.L_121:
        /*000c*/ 	.word	0x00000000
        /*0010*/ 	.short	0x0000
        /*0012*/ 	.short	0x0000
        /*0014*/ 	.byte	0x00, 0xf0, 0x61, 0x10


	//----- nvinfo : EIATTR_SPARSE_MMA_MASK
	.align		4
.L_122:
        /*0018*/ 	.byte	0x03, 0x50
        /*001a*/ 	.short	0x0000


	//----- nvinfo : EIATTR_MAXREG_COUNT
	.align		4
        /*001c*/ 	.byte	0x03, 0x1b
        /*001e*/ 	.short	0x00ff


	//----- nvinfo : EIATTR_MERCURY_ISA_VERSION
	.align		4
        /*0020*/ 	.byte	0x03, 0x5f
        /*0022*/ 	.short	0x0101


	//----- nvinfo : EIATTR_VRC_CTA_INIT_COUNT
	.align		4
        /*0024*/ 	.byte	0x02, 0x4a
	.zero		1
	.zero		1


	//----- nvinfo : EIATTR_EXIT_INSTR_OFFSETS
	.align		4
        /*0028*/ 	.byte	0x04, 0x1c
        /*002a*/ 	.short	(.L_124 - .L_123)


	//   ....[0]....
.L_123:
        /*002c*/ 	.word	0x00000010


	//----- nvinfo : EIATTR_MAX_THREADS
	.align		4
.L_124:
        /*0030*/ 	.byte	0x04, 0x05
        /*0032*/ 	.short	(.L_126 - .L_125)
.L_125:
        /*0034*/ 	.word	0x00000100
        /*0038*/ 	.word	0x00000001
        /*003c*/ 	.word	0x00000001


	//----- nvinfo : EIATTR_CBANK_PARAM_SIZE
	.align		4
.L_126:
        /*0040*/ 	.byte	0x03, 0x19
        /*0042*/ 	.short	0x0418


	//----- nvinfo : EIATTR_PARAM_CBANK
	.align		4
        /*0044*/ 	.byte	0x04, 0x0a
        /*0046*/ 	.short	(.L_128 - .L_127)
	.align		4
.L_127:
        /*0048*/ 	.word	index@(.nv.constant0._ZN7cutlass13device_kernelIN5flash19enable_sm80_to_sm89INS1_16FlashAttnFwdSm80INS1_25CollectiveMainloopFwdSm80ILi8ELi1ELb1EN4cute5tupleIJNS5_1CILi128EEENS7_ILi96EEENS7_ILi192EEEEEELi192ENS_10bfloat16_tEfNS_4arch4Sm80ELb0ELb0ELb0ELb0ELb0ELb0ELb1ELb0EEENS1_21CollectiveEpilogueFwdINS6_IJS8_SA_S9_EEENS6_IJNS7_ILi1EEESI_SI_EEESC_SE_Li256ELb0ELb1ELb0ELb0EEENS1_19SingleTileSchedulerILb0ELb0ELb1ELi128EEEEEEEEEvNT_6ParamsE)
        /*004c*/ 	.short	0x0380
        /*004e*/ 	.short	0x0418


	//----- nvinfo : EIATTR_SW_WAR
	.align		4
.L_128:
        /*0050*/ 	.byte	0x04, 0x36
        /*0052*/ 	.short	(.L_130 - .L_129)
.L_129:
        /*0054*/ 	.word	0x00000008
.L_130:


//--------------------- .nv.info._ZN7cutlass13device_kernelIN5flash19enable_sm80_to_sm89INS1_16FlashAttnFwdSm80INS1_25CollectiveMainloopFwdSm80ILi8ELi1ELb1EN4cute5tupleIJNS5_1CILi128EEENS7_ILi96EEENS7_ILi192EEEEEELi192ENS_10bfloat16_tEfNS_4arch4Sm80ELb0ELb0ELb0ELb1ELb0ELb0ELb1ELb0EEENS1_21CollectiveEpilogueFwdINS6_IJS8_SA_S9_EEENS6_IJNS7_ILi1EEESI_SI_EEESC_SE_Li256ELb1ELb1ELb0ELb0EEENS1_19SingleTileSchedulerILb1ELb0ELb1ELi128EEEEEEEEEvNT_6ParamsE --------------------------
	.section	.nv.info._ZN7cutlass13device_kernelIN5flash19enable_sm80_to_sm89INS1_16FlashAttnFwdSm80INS1_25CollectiveMainloopFwdSm80ILi8ELi1ELb1EN4cute5tupleIJNS5_1CILi128EEENS7_ILi96EEENS7_ILi192EEEEEELi192ENS_10bfloat16_tEfNS_4arch4Sm80ELb0ELb0ELb0ELb1ELb0ELb0ELb1ELb0EEENS1_21CollectiveEpilogueFwdINS6_IJS8_SA_S9_EEENS6_IJNS7_ILi1EEESI_SI_EEESC_SE_Li256ELb1ELb1ELb0ELb0EEENS1_19SingleTileSchedulerILb1ELb0ELb1ELi128EEEEEEEEEvNT_6ParamsE,"",@"SHT_CUDA_INFO"
	.sectionflags	@""
	.align	4


	//----- nvinfo : EIATTR_CUDA_API_VERSION
	.align		4
        /*0000*/ 	.byte	0x04, 0x37
        /*0002*/ 	.short	(.L_132 - .L_131)
.L_131:
        /*0004*/ 	.word	0x00000082


	//----- nvinfo : EIATTR_KPARAM_INFO
	.align		4
.L_132:
        /*0008*/ 	.byte	0x04, 0x17
        /*000a*/ 	.short	(.L_134 - .L_133)
.L_133:
        /*000c*/ 	.word	0x00000000
        /*0010*/ 	.short	0x0000
        /*0012*/ 	.short	0x0000
        /*0014*/ 	.byte	0x00, 0xf0, 0x61, 0x10


	//----- nvinfo : EIATTR_SPARSE_MMA_MASK
	.align		4
.L_134:
        /*0018*/ 	.byte	0x03, 0x50
        /*001a*/ 	.short	0x0000


	//----- nvinfo : EIATTR_MAXREG_COUNT
	.align		4
        /*001c*/ 	.byte	0x03, 0x1b
        /*001e*/ 	.short	0x00ff


	//----- nvinfo : EIATTR_MERCURY_ISA_VERSION
	.align		4
        /*0020*/ 	.byte	0x03, 0x5f
        /*0022*/ 	.short	0x0101


	//----- nvinfo : EIATTR_VRC_CTA_INIT_COUNT
	.align		4
        /*0024*/ 	.byte	0x02, 0x4a
	.zero		1
	.zero		1


	//----- nvinfo : EIATTR_EXIT_INSTR_OFFSETS
	.align		4
        /*0028*/ 	.byte	0x04, 0x1c
        /*002a*/ 	.short	(.L_136 - .L_135)


	//   ....[0]....
.L_135:
        /*002c*/ 	.word	0x00000010


	//----- nvinfo : EIATTR_MAX_THREADS
	.align		4
.L_136:
        /*0030*/ 	.byte	0x04, 0x05
        /*0032*/ 	.short	(.L_138 - .L_137)
.L_137:
        /*0034*/ 	.word	0x00000100
        /*0038*/ 	.word	0x00000001
        /*003c*/ 	.word	0x00000001


	//----- nvinfo : EIATTR_CBANK_PARAM_SIZE
	.align		4
.L_138:
        /*0040*/ 	.byte	0x03, 0x19
        /*0042*/ 	.short	0x0418


	//----- nvinfo : EIATTR_PARAM_CBANK
	.align		4
        /*0044*/ 	.byte	0x04, 0x0a
        /*0046*/ 	.short	(.L_140 - .L_139)
	.align		4
.L_139:
        /*0048*/ 	.word	index@(.nv.constant0._ZN7cutlass13device_kernelIN5flash19enable_sm80_to_sm89INS1_16FlashAttnFwdSm80INS1_25CollectiveMainloopFwdSm80ILi8ELi1ELb1EN4cute5tupleIJNS5_1CILi128EEENS7_ILi96EEENS7_ILi192EEEEEELi192ENS_10bfloat16_tEfNS_4arch4Sm80ELb0ELb0ELb0ELb1ELb0ELb0ELb1ELb0EEENS1_21CollectiveEpilogueFwdINS6_IJS8_SA_S9_EEENS6_IJNS7_ILi1EEESI_SI_EEESC_SE_Li256ELb1ELb1ELb0ELb0EEENS1_19SingleTileSchedulerILb1ELb0ELb1ELi128EEEEEEEEEvNT_6ParamsE)
        /*004c*/ 	.short	0x0380
        /*004e*/ 	.short	0x0418


	//----- nvinfo : EIATTR_SW_WAR
	.align		4
.L_140:
        /*0050*/ 	.byte	0x04, 0x36
        /*0052*/ 	.short	(.L_142 - .L_141)
.L_141:
        /*0054*/ 	.word	0x00000008
.L_142:


//--------------------- .nv.info._ZN7cutlass13device_kernelIN5flash19enable_sm80_to_sm89INS1_16FlashAttnFwdSm80INS1_25CollectiveMainloopFwdSm80ILi8ELi1ELb0EN4cute5tupleIJNS5_1CILi128EEENS7_ILi64EEENS7_ILi192EEEEEELi192ENS_10bfloat16_tEfNS_4arch4Sm80ELb0ELb0ELb0ELb1ELb0ELb1ELb1ELb0EEENS1_21CollectiveEpilogueFwdINS6_IJS8_SA_S9_EEENS6_IJNS7_ILi1EEESI_SI_EEESC_SE_Li256ELb1ELb1ELb0ELb0EEENS1_19SingleTileSchedulerILb1ELb0ELb1ELi128EEEEEEEEEvNT_6ParamsE --------------------------
	.section	.nv.info._ZN7cutlass13device_kernelIN5flash19enable_sm80_to_sm89INS1_16FlashAttnFwdSm80INS1_25CollectiveMainloopFwdSm80ILi8ELi1ELb0EN4cute5tupleIJNS5_1CILi128EEENS7_ILi64EEENS7_ILi192EEEEEELi192ENS_10bfloat16_tEfNS_4arch4Sm80ELb0ELb0ELb0ELb1ELb0ELb1ELb1ELb0EEENS1_21CollectiveEpilogueFwdINS6_IJS8_SA_S9_EEENS6_IJNS7_ILi1EEESI_SI_EEESC_SE_Li256ELb1ELb1ELb0ELb0EEENS1_19SingleTileSchedulerILb1ELb0ELb1ELi128EEEEEEEEEvNT_6ParamsE,"",@"SHT_CUDA_INFO"
	.sectionflags	@""
	.align	4


	//----- nvinfo : EIATTR_CUDA_API_VERSION
	.align		4
        /*0000*/ 	.byte	0x04, 0x37
        /*0002*/ 	.short	(.L_144 - .L_143)
.L_143:
        /*0004*/ 	.word	0x00000082


	//----- nvinfo : EIATTR_KPARAM_INFO
	.align		4
.L_144:
        /*0008*/ 	.byte	0x04, 0x17
        /*000a*/ 	.short	(.L_146 - .L_145)
.L_145:
        /*000c*/ 	.word	0x00000000
        /*0010*/ 	.short	0x0000
        /*0012*/ 	.short	0x0000
        /*0014*/ 	.byte	0x00, 0xf0, 0x61, 0x10


	//----- nvinfo : EIATTR_SPARSE_MMA_MASK
	.align		4
.L_146:
        /*0018*/ 	.byte	0x03, 0x50
        /*001a*/ 	.short	0x0000


	//----- nvinfo : EIATTR_MAXREG_COUNT
	.align		4
        /*001c*/ 	.byte	0x03, 0x1b
        /*001e*/ 	.short	0x00ff


	//----- nvinfo : EIATTR_MERCURY_ISA_VERSION
	.align		4
        /*0020*/ 	.byte	0x03, 0x5f
        /*0022*/ 	.short	0x0101


	//----- nvinfo : EIATTR_VRC_CTA_INIT_COUNT
	.align		4
        /*0024*/ 	.byte	0x02, 0x4a
	.zero		1
	.zero		1


	//----- nvinfo : EIATTR_EXIT_INSTR_OFFSETS
	.align		4
        /*0028*/ 	.byte	0x04, 0x1c
        /*002a*/ 	.short	(.L_148 - .L_147)


	//   ....[0]....
.L_147:
        /*002c*/ 	.word	0x00000010


	//----- nvinfo : EIATTR_MAX_THREADS
	.align		4
.L_148:
        /*0030*/ 	.byte	0x04, 0x05
        /*0032*/ 	.short	(.L_150 - .L_149)
.L_149:
        /*0034*/ 	.word	0x00000100
        /*0038*/ 	.word	0x00000001
        /*003c*/ 	.word	0x00000001


	//----- nvinfo : EIATTR_CBANK_PARAM_SIZE
	.align		4
.L_150:
        /*0040*/ 	.byte	0x03, 0x19
        /*0042*/ 	.short	0x0418


	//----- nvinfo : EIATTR_PARAM_CBANK
	.align		4
        /*0044*/ 	.byte	0x04, 0x0a
        /*0046*/ 	.short	(.L_152 - .L_151)
	.align		4
.L_151:
        /*0048*/ 	.word	index@(.nv.constant0._ZN7cutlass13device_kernelIN5flash19enable_sm80_to_sm89INS1_16FlashAttnFwdSm80INS1_25CollectiveMainloopFwdSm80ILi8ELi1ELb0EN4cute5tupleIJNS5_1CILi128EEENS7_ILi64EEENS7_ILi192EEEEEELi192ENS_10bfloat16_tEfNS_4arch4Sm80ELb0ELb0ELb0ELb1ELb0ELb1ELb1ELb0EEENS1_21CollectiveEpilogueFwdINS6_IJS8_SA_S9_EEENS6_IJNS7_ILi1EEESI_SI_EEESC_SE_Li256ELb1ELb1ELb0ELb0EEENS1_19SingleTileSchedulerILb1ELb0ELb1ELi128EEEEEEEEEvNT_6ParamsE)
        /*004c*/ 	.short	0x0380
        /*004e*/ 	.short	0x0418


	//----- nvinfo : EIATTR_SW_WAR
	.align		4
.L_152:
        /*0050*/ 	.byte	0x04, 0x36
        /*0052*/ 	.short	(.L_154 - .L_153)
.L_153:
        /*0054*/ 	.word	0x00000008
.L_154:


//--------------------- .nv.info._ZN7cutlass13device_kernelIN5flash19enable_sm80_to_sm89INS1_16FlashAttnFwdSm80INS1_25CollectiveMainloopFwdSm80ILi8ELi1ELb0EN4cute5tupleIJNS5_1CILi128EEENS7_ILi64EEENS7_ILi192EEEEEELi192ENS_10bfloat16_tEfNS_4arch4Sm80ELb0ELb1ELb0ELb0ELb0ELb0ELb1ELb0EEENS1_21CollectiveEpilogueFwdINS6_IJS8_SA_S9_EEENS6_IJNS7_ILi1EEESI_SI_EEESC_SE_Li256ELb0ELb1ELb0ELb0EEENS1_19SingleTileSchedulerILb0ELb0ELb1ELi128EEEEEEEEEvNT_6ParamsE --------------------------
	.section	.nv.info._ZN7cutlass13device_kernelIN5flash19enable_sm80_to_sm89INS1_16FlashAttnFwdSm80INS1_25CollectiveMainloopFwdSm80ILi8ELi1ELb0EN4cute5tupleIJNS5_1CILi128EEENS7_ILi64EEENS7_ILi192EEEEEELi192ENS_10bfloat16_tEfNS_4arch4Sm80ELb0ELb1ELb0ELb0ELb0ELb0ELb1ELb0EEENS1_21CollectiveEpilogueFwdINS6_IJS8_SA_S9_EEENS6_IJNS7_ILi1EEESI_SI_EEESC_SE_Li256ELb0ELb1ELb0ELb0EEENS1_19SingleTileSchedulerILb0ELb0ELb1ELi128EEEEEEEEEvNT_6ParamsE,"",@"SHT_CUDA_INFO"
	.sectionflags	@""
	.align	4


	//----- nvinfo : EIATTR_CUDA_API_VERSION
	.align		4
        /*0000*/ 	.byte	0x04, 0x37
        /*0002*/ 	.short	(.L_156 - .L_155)
.L_155:
        /*0004*/ 	.word	0x00000082


	//----- nvinfo : EIATTR_KPARAM_INFO
	.align		4
.L_156:
        /*0008*/ 	.byte	0x04, 0x17
        /*000a*/ 	.short	(.L_158 - .L_157)
.L_157:
        /*000c*/ 	.word	0x00000000
        /*0010*/ 	.short	0x0000
        /*0012*/ 	.short	0x0000
        /*0014*/ 	.byte	0x00, 0xf0, 0x61, 0x10


	//----- nvinfo : EIATTR_SPARSE_MMA_MASK
	.align		4
.L_158:
        /*0018*/ 	.byte	0x03, 0x50
        /*001a*/ 	.short	0x0000


	//----- nvinfo : EIATTR_MAXREG_COUNT
	.align		4
        /*001c*/ 	.byte	0x03, 0x1b
        /*001e*/ 	.short	0x00ff


	//----- nvinfo : EIATTR_MERCURY_ISA_VERSION
	.align		4
        /*0020*/ 	.byte	0x03, 0x5f
        /*0022*/ 	.short	0x0101


	//----- nvinfo : EIATTR_VRC_CTA_INIT_COUNT
	.align		4
        /*0024*/ 	.byte	0x02, 0x4a
	.zero		1
	.zero		1


	//----- nvinfo : EIATTR_EXIT_INSTR_OFFSETS
	.align		4
        /*0028*/ 	.byte	0x04, 0x1c
        /*002a*/ 	.short	(.L_160 - .L_159)


	//   ....[0]....
.L_159:
        /*002c*/ 	.word	0x00000010


	//----- nvinfo : EIATTR_MAX_THREADS
	.align		4
.L_160:
        /*0030*/ 	.byte	0x04, 0x05
        /*0032*/ 	.short	(.L_162 - .L_161)
.L_161:
        /*0034*/ 	.word	0x00000100
        /*0038*/ 	.word	0x00000001
        /*003c*/ 	.word	0x00000001


	//----- nvinfo : EIATTR_CBANK_PARAM_SIZE
	.align		4
.L_162:
        /*0040*/ 	.byte	0x03, 0x19
        /*0042*/ 	.short	0x0418


	//----- nvinfo : EIATTR_PARAM_CBANK
	.align		4
        /*0044*/ 	.byte	0x04, 0x0a
        /*0046*/ 	.short	(.L_164 - .L_163)
	.align		4
.L_163:
        /*0048*/ 	.word	index@(.nv.constant0._ZN7cutlass13device_kernelIN5flash19enable_sm80_to_sm89INS1_16FlashAttnFwdSm80INS1_25CollectiveMainloopFwdSm80ILi8ELi1ELb0EN4cute5tupleIJNS5_1CILi128EEENS7_ILi64EEENS7_ILi192EEEEEELi192ENS_10bfloat16_tEfNS_4arch4Sm80ELb0ELb1ELb0ELb0ELb0ELb0ELb1ELb0EEENS1_21CollectiveEpilogueFwdINS6_IJS8_SA_S9_EEENS6_IJNS7_ILi1EEESI_SI_EEESC_SE_Li256ELb0ELb1ELb0ELb0EEENS1_19SingleTileSchedulerILb0ELb0ELb1ELi128EEEEEEEEEvNT_6ParamsE)
        /*004c*/ 	.short	0x0380
        /*004e*/ 	.short	0x0418


	//----- nvinfo : EIATTR_SW_WAR
	.align		4
.L_164:
        /*0050*/ 	.byte	0x04, 0x36
        /*0052*/ 	.short	(.L_166 - .L_165)
.L_165:
        /*0054*/ 	.word	0x00000008
.L_166:


//--------------------- .nv.info._ZN7cutlass13device_kernelIN5flash19enable_sm80_to_sm89INS1_16FlashAttnFwdSm80INS1_25CollectiveMainloopFwdSm80ILi8ELi1ELb0EN4cute5tupleIJNS5_1CILi128EEENS7_ILi64EEENS7_ILi192EEEEEELi192ENS_10bfloat16_tEfNS_4arch4Sm80ELb0ELb1ELb0ELb1ELb0ELb0ELb1ELb0EEENS1_21CollectiveEpilogueFwdINS6_IJS8_SA_S9_EEENS6_IJNS7_ILi1EEESI_SI_EEESC_SE_Li256ELb1ELb1ELb0ELb0EEENS1_19SingleTileSchedulerILb1ELb0ELb1ELi128EEEEEEEEEvNT_6ParamsE --------------------------
	.section	.nv.info._ZN7cutlass13device_kernelIN5flash19enable_sm80_to_sm89INS1_16FlashAttnFwdSm80INS1_25CollectiveMainloopFwdSm80ILi8ELi1ELb0EN4cute5tupleIJNS5_1CILi128EEENS7_ILi64EEENS7_ILi192EEEEEELi192ENS_10bfloat16_tEfNS_4arch4Sm80ELb0ELb1ELb0ELb1ELb0ELb0ELb1ELb0EEENS1_21CollectiveEpilogueFwdINS6_IJS8_SA_S9_EEENS6_IJNS7_ILi1EEESI_SI_EEESC_SE_Li256ELb1ELb1ELb0ELb0EEENS1_19SingleTileSchedulerILb1ELb0ELb1ELi128EEEEEEEEEvNT_6ParamsE,"",@"SHT_CUDA_INFO"
	.sectionflags	@""
	.align	4


	//----- nvinfo : EIATTR_CUDA_API_VERSION
	.align		4
        /*0000*/ 	.byte	0x04, 0x37
        /*0002*/ 	.short	(.L_168 - .L_167)
.L_167:
        /*0004*/ 	.word	0x00000082


	//----- nvinfo : EIATTR_KPARAM_INFO
	.align		4
.L_168:
        /*0008*/ 	.byte	0x04, 0x17
        /*000a*/ 	.short	(.L_170 - .L_169)
.L_169:
        /*000c*/ 	.word	0x00000000
        /*0010*/ 	.short	0x0000
        /*0012*/ 	.short	0x0000
        /*0014*/ 	.byte	0x00, 0xf0, 0x61, 0x10


	//----- nvinfo : EIATTR_SPARSE_MMA_MASK
	.align		4
.L_170:
        /*0018*/ 	.byte	0x03, 0x50
        /*001a*/ 	.short	0x0000


	//----- nvinfo : EIATTR_MAXREG_COUNT
	.align		4
        /*001c*/ 	.byte	0x03, 0x1b
        /*001e*/ 	.short	0x00ff


	//----- nvinfo : EIATTR_MERCURY_ISA_VERSION
	.align		4
        /*0020*/ 	.byte	0x03, 0x5f
        /*0022*/ 	.short	0x0101


	//----- nvinfo : EIATTR_VRC_CTA_INIT_COUNT
	.align		4
        /*0024*/ 	.byte	0x02, 0x4a
	.zero		1
	.zero		1


	//----- nvinfo : EIATTR_EXIT_INSTR_OFFSETS
	.align		4
        /*0028*/ 	.byte	0x04, 0x1c
        /*002a*/ 	.short	(.L_172 - .L_171)


	//   ....[0]....
.L_171:
        /*002c*/ 	.word	0x00000010


	//----- nvinfo : EIATTR_MAX_THREADS
	.align		4
.L_172:
        /*0030*/ 	.byte	0x04, 0x05
        /*0032*/ 	.short	(.L_174 - .L_173)
.L_173:
        /*0034*/ 	.word	0x00000100
        /*0038*/ 	.word	0x00000001
        /*003c*/ 	.word	0x00000001


	//----- nvinfo : EIATTR_CBANK_PARAM_SIZE
	.align		4
.L_174:
        /*0040*/ 	.byte	0x03, 0x19
        /*0042*/ 	.short	0x0418


	//----- nvinfo : EIATTR_PARAM_CBANK
	.align		4
        /*0044*/ 	.byte	0x04, 0x0a
        /*0046*/ 	.short	(.L_176 - .L_175)
	.align		4
.L_175:
        /*0048*/ 	.word	index@(.nv.constant0._ZN7cutlass13device_kernelIN5flash19enable_sm80_to_sm89INS1_16FlashAttnFwdSm80INS1_25CollectiveMainloopFwdSm80ILi8ELi1ELb0EN4cute5tupleIJNS5_1CILi128EEENS7_ILi64EEENS7_ILi192EEEEEELi192ENS_10bfloat16_tEfNS_4arch4Sm80ELb0ELb1ELb0ELb1ELb0ELb0ELb1ELb0EEENS1_21CollectiveEpilogueFwdINS6_IJS8_SA_S9_EEENS6_IJNS7_ILi1EEESI_SI_EEESC_SE_Li256ELb1ELb1ELb0ELb0EEENS1_19SingleTileSchedulerILb1ELb0ELb1ELi128EEEEEEEEEvNT_6ParamsE)
        /*004c*/ 	.short	0x0380
        /*004e*/ 	.short	0x0418


	//----- nvinfo : EIATTR_SW_WAR
	.align		4
.L_176:
        /*0050*/ 	.byte	0x04, 0x36
        /*0052*/ 	.short	(.L_178 - .L_177)
.L_177:
        /*0054*/ 	.word	0x00000008
.L_178:


//--------------------- .nv.info._ZN7cutlass13device_kernelIN5flash19enable_sm80_to_sm89INS1_16FlashAttnFwdSm80INS1_25CollectiveMainloopFwdSm80ILi8ELi1ELb0EN4cute5tupleIJNS5_1CILi128EEENS7_ILi64EEENS7_ILi192EEEEEELi192ENS_10bfloat16_tEfNS_4arch4Sm80ELb0ELb1ELb0ELb1ELb0ELb1ELb1ELb0EEENS1_21CollectiveEpilogueFwdINS6_IJS8_SA_S9_EEENS6_IJNS7_ILi1EEESI_SI_EEESC_SE_Li256ELb1ELb1ELb0ELb0EEENS1_19SingleTileSchedulerILb1ELb0ELb1ELi128EEEEEEEEEvNT_6ParamsE --------------------------
	.section	.nv.info._ZN7cutlass13device_kernelIN5flash19enable_sm80_to_sm89INS1_16FlashAttnFwdSm80INS1_25CollectiveMainloopFwdSm80ILi8ELi1ELb0EN4cute5tupleIJNS5_1CILi128EEENS7_ILi64EEENS7_ILi192EEEEEELi192ENS_10bfloat16_tEfNS_4arch4Sm80ELb0ELb1ELb0ELb1ELb0ELb1ELb1ELb0EEENS1_21CollectiveEpilogueFwdINS6_IJS8_SA_S9_EEENS6_IJNS7_ILi1EEESI_SI_EEESC_SE_Li256ELb1ELb1ELb0ELb0EEENS1_19SingleTileSchedulerILb1ELb0ELb1ELi128EEEEEEEEEvNT_6ParamsE,"",@"SHT_CUDA_INFO"
	.sectionflags	@""
	.align	4


	//----- nvinfo : EIATTR_CUDA_API_VERSION
	.align		4
        /*0000*/ 	.byte	0x04, 0x37
        /*0002*/ 	.short	(.L_180 - .L_179)
.L_179:
        /*0004*/ 	.word	0x00000082


	//----- nvinfo : EIATTR_KPARAM_INFO
	.align		4
.L_180:
        /*0008*/ 	.byte	0x04, 0x17
        /*000a*/ 	.short	(.L_182 - .L_181)
.L_181:
        /*000c*/ 	.word	0x00000000
        /*0010*/ 	.short	0x0000
        /*0012*/ 	.short	0x0000
        /*0014*/ 	.byte	0x00, 0xf0, 0x61, 0x10


	//----- nvinfo : EIATTR_SPARSE_MMA_MASK
	.align		4
.L_182:
        /*0018*/ 	.byte	0x03, 0x50
        /*001a*/ 	.short	0x0000


	//----- nvinfo : EIATTR_MAXREG_COUNT
	.align		4
        /*001c*/ 	.byte	0x03, 0x1b
        /*001e*/ 	.short	0x00ff


	//----- nvinfo : EIATTR_MERCURY_ISA_VERSION
	.align		4
        /*0020*/ 	.byte	0x03, 0x5f
        /*0022*/ 	.short	0x0101


	//----- nvinfo : EIATTR_VRC_CTA_INIT_COUNT
	.align		4
        /*0024*/ 	.byte	0x02, 0x4a
	.zero		1
	.zero		1


	//----- nvinfo : EIATTR_EXIT_INSTR_OFFSETS
	.align		4
        /*0028*/ 	.byte	0x04, 0x1c
        /*002a*/ 	.short	(.L_184 - .L_183)


	//   ....[0]....
.L_183:
        /*002c*/ 	.word	0x00000010


	//----- nvinfo : EIATTR_MAX_THREADS
	.align		4
.L_184:
        /*0030*/ 	.byte	0x04, 0x05
        /*0032*/ 	.short	(.L_186 - .L_185)
.L_185:
        /*0034*/ 	.word	0x00000100
        /*0038*/ 	.word	0x00000001
        /*003c*/ 	.word	0x00000001


	//----- nvinfo : EIATTR_CBANK_PARAM_SIZE
	.align		4
.L_186:
        /*0040*/ 	.byte	0x03, 0x19
        /*0042*/ 	.short	0x0418


	//----- nvinfo : EIATTR_PARAM_CBANK
	.align		4
        /*0044*/ 	.byte	0x04, 0x0a
        /*0046*/ 	.short	(.L_188 - .L_187)
	.align		4
.L_187:
        /*0048*/ 	.word	index@(.nv.constant0._ZN7cutlass13device_kernelIN5flash19enable_sm80_to_sm89INS1_16FlashAttnFwdSm80INS1_25CollectiveMainloopFwdSm80ILi8ELi1ELb0EN4cute5tupleIJNS5_1CILi128EEENS7_ILi64EEENS7_ILi192EEEEEELi192ENS_10bfloat16_tEfNS_4arch4Sm80ELb0ELb1ELb0ELb1ELb0ELb1ELb1ELb0EEENS1_21CollectiveEpilogueFwdINS6_IJS8_SA_S9_EEENS6_IJNS7_ILi1EEESI_SI_EEESC_SE_Li256ELb1ELb1ELb0ELb0EEENS1_19SingleTileSchedulerILb1ELb0ELb1ELi128EEEEEEEEEvNT_6ParamsE)
        /*004c*/ 	.short	0x0380
        /*004e*/ 	.short	0x0418


	//----- nvinfo : EIATTR_SW_WAR
	.align		4
.L_188:
        /*0050*/ 	.byte	0x04, 0x36
        /*0052*/ 	.short	(.L_190 - .L_189)
.L_189:
        /*0054*/ 	.word	0x00000008
.L_190:


//--------------------- .nv.info._ZN7cutlass13device_kernelIN5flash19enable_sm80_to_sm89INS1_16FlashAttnFwdSm80INS1_25CollectiveMainloopFwdSm80ILi8ELi1ELb1EN4cute5tupleIJNS5_1CILi128EEENS7_ILi96EEENS7_ILi192EEEEEELi192ENS_10bfloat16_tEfNS_4arch4Sm80ELb1ELb0ELb0ELb0ELb0ELb0ELb1ELb0EEENS1_21CollectiveEpilogueFwdINS6_IJS8_SA_S9_EEENS6_IJNS7_ILi1EEESI_SI_EEESC_SE_Li256ELb0ELb1ELb0ELb0EEENS1_30DynamicPersistentTileSchedulerILi256ELi256ELb0ELb1ELb0EEEEEEEEEvNT_6ParamsE --------------------------
	.section	.nv.info._ZN7cutlass13device_kernelIN5flash19enable_sm80_to_sm89INS1_16FlashAttnFwdSm80INS1_25CollectiveMainloopFwdSm80ILi8ELi1ELb1EN4cute5tupleIJNS5_1CILi128EEENS7_ILi96EEENS7_ILi192EEEEEELi192ENS_10bfloat16_tEfNS_4arch4Sm80ELb1ELb0ELb0ELb0ELb0ELb0ELb1ELb0EEENS1_21CollectiveEpilogueFwdINS6_IJS8_SA_S9_EEENS6_IJNS7_ILi1EEESI_SI_EEESC_SE_Li256ELb0ELb1ELb0ELb0EEENS1_30DynamicPersistentTileSchedulerILi256ELi256ELb0ELb1ELb0EEEEEEEEEvNT_6ParamsE,"",@"SHT_CUDA_INFO"
	.sectionflags	@""
	.align	4


	//----- nvinfo : EIATTR_CUDA_API_VERSION
	.align		4
        /*0000*/ 	.byte	0x04, 0x37
        /*0002*/ 	.short	(.L_192 - .L_191)
.L_191:
        /*0004*/ 	.word	0x00000082


	//----- nvinfo : EIATTR_KPARAM_INFO
	.align		4
.L_192:
        /*0008*/ 	.byte	0x04, 0x17
        /*000a*/ 	.short	(.L_194 - .L_193)
.L_193:
        /*000c*/ 	.word	0x00000000
        /*0010*/ 	.short	0x0000
        /*0012*/ 	.short	0x0000
        /*0014*/ 	.byte	0x00, 0xf0, 0xa1, 0x10


	//----- nvinfo : EIATTR_SPARSE_MMA_MASK
	.align		4
.L_194:
        /*0018*/ 	.byte	0x03, 0x50
        /*001a*/ 	.short	0x0000


	//----- nvinfo : EIATTR_MAXREG_COUNT
	.align		4
        /*001c*/ 	.byte	0x03, 0x1b
        /*001e*/ 	.short	0x00ff


	//----- nvinfo : EIATTR_MERCURY_ISA_VERSION
	.align		4
        /*0020*/ 	.byte	0x03, 0x5f
        /*0022*/ 	.short	0x0101


	//----- nvinfo : EIATTR_VRC_CTA_INIT_COUNT
	.align		4
        /*0024*/ 	.byte	0x02, 0x4a
	.zero		1
	.zero		1


	//----- nvinfo : EIATTR_EXIT_INSTR_OFFSETS
	.align		4
        /*0028*/ 	.byte	0x04, 0x1c
        /*002a*/ 	.short	(.L_196 - .L_195)


	//   ....[0]....
.L_195:
        /*002c*/ 	.word	0x00000010


	//----- nvinfo : EIATTR_MAX_THREADS
	.align		4
.L_196:
        /*0030*/ 	.byte	0x04, 0x05
        /*0032*/ 	.short	(.L_198 - .L_197)
.L_197:
        /*0034*/ 	.word	0x00000100
        /*0038*/ 	.word	0x00000001
        /*003c*/ 	.word	0x00000001


	//----- nvinfo : EIATTR_CBANK_PARAM_SIZE
	.align		4
.L_198:
        /*0040*/ 	.byte	0x03, 0x19
        /*0042*/ 	.short	0x0428


	//----- nvinfo : EIATTR_PARAM_CBANK
	.align		4
        /*0044*/ 	.byte	0x04, 0x0a
        /*0046*/ 	.short	(.L_200 - .L_199)
	.align		4
.L_199:
        /*0048*/ 	.word	index@(.nv.constant0._ZN7cutlass13device_kernelIN5flash19enable_sm80_to_sm89INS1_16FlashAttnFwdSm80INS1_25CollectiveMainloopFwdSm80ILi8ELi1ELb1EN4cute5tupleIJNS5_1CILi128EEENS7_ILi96EEENS7_ILi192EEEEEELi192ENS_10bfloat16_tEfNS_4arch4Sm80ELb1ELb0ELb0ELb0ELb0ELb0ELb1ELb0EEENS1_21CollectiveEpilogueFwdINS6_IJS8_SA_S9_EEENS6_IJNS7_ILi1EEESI_SI_EEESC_SE_Li256ELb0ELb1ELb0ELb0EEENS1_30DynamicPersistentTileSchedulerILi256ELi256ELb0ELb1ELb0EEEEEEEEEvNT_6ParamsE)
        /*004c*/ 	.short	0x0380
        /*004e*/ 	.short	0x0428


	//----- nvinfo : EIATTR_SW_WAR
	.align		4
.L_200:
        /*0050*/ 	.byte	0x04, 0x36
        /*0052*/ 	.short	(.L_202 - .L_201)
.L_201:
        /*0054*/ 	.word	0x00000008
.L_202:


//--------------------- .nv.info._ZN7cutlass13device_kernelIN5flash19enable_sm80_to_sm89INS1_16FlashAttnFwdSm80INS1_25CollectiveMainloopFwdSm80ILi8ELi1ELb1EN4cute5tupleIJNS5_1CILi128EEENS7_ILi96EEENS7_ILi192EEEEEELi192ENS_10bfloat16_tEfNS_4arch4Sm80ELb1ELb0ELb0ELb1ELb0ELb0ELb1ELb0EEENS1_21CollectiveEpilogueFwdINS6_IJS8_SA_S9_EEENS6_IJNS7_ILi1EEESI_SI_EEESC_SE_Li256ELb1ELb1ELb0ELb0EEENS1_19SingleTileSchedulerILb1ELb0ELb1ELi128EEEEEEEEEvNT_6ParamsE --------------------------
	.section	.nv.info._ZN7cutlass13device_kernelIN5flash19enable_sm80_to_sm89INS1_16FlashAttnFwdSm80INS1_25CollectiveMainloopFwdSm80ILi8ELi1ELb1EN4cute5tupleIJNS5_1CILi128EEENS7_ILi96EEENS7_ILi192EEEEEELi192ENS_10bfloat16_tEfNS_4arch4Sm80ELb1ELb0ELb0ELb1ELb0ELb0ELb1ELb0EEENS1_21CollectiveEpilogueFwdINS6_IJS8_SA_S9_EEENS6_IJNS7_ILi1EEESI_SI_EEESC_SE_Li256ELb1ELb1ELb0ELb0EEENS1_19SingleTileSchedulerILb1ELb0ELb1ELi128EEEEEEEEEvNT_6ParamsE,"",@"SHT_CUDA_INFO"
	.sectionflags	@""
	.align	4


	//----- nvinfo : EIATTR_CUDA_API_VERSION
	.align		4
        /*0000*/ 	.byte	0x04, 0x37
        /*0002*/ 	.short	(.L_204 - .L_203)
.L_203:
        /*0004*/ 	.word	0x00000082


	//----- nvinfo : EIATTR_KPARAM_INFO
	.align		4
.L_204:
        /*0008*/ 	.byte	0x04, 0x17
        /*000a*/ 	.short	(.L_206 - .L_205)
.L_205:
        /*000c*/ 	.word	0x00000000
        /*0010*/ 	.short	0x0000
        /*0012*/ 	.short	0x0000
        /*0014*/ 	.byte	0x00, 0xf0, 0x61, 0x10


	//----- nvinfo : EIATTR_SPARSE_MMA_MASK
	.align		4
.L_206:
        /*0018*/ 	.byte	0x03, 0x50
        /*001a*/ 	.short	0x0000


	//----- nvinfo : EIATTR_MAXREG_COUNT
	.align		4
        /*001c*/ 	.byte	0x03, 0x1b
        /*001e*/ 	.short	0x00ff


	//----- nvinfo : EIATTR_MERCURY_ISA_VERSION
	.align		4
        /*0020*/ 	.byte	0x03, 0x5f
        /*0022*/ 	.short	0x0101


	//----- nvinfo : EIATTR_VRC_CTA_INIT_COUNT
	.align		4
        /*0024*/ 	.byte	0x02, 0x4a
	.zero		1
	.zero		1


	//----- nvinfo : EIATTR_EXIT_INSTR_OFFSETS
	.align		4
        /*0028*/ 	.byte	0x04, 0x1c
        /*002a*/ 	.short	(.L_208 - .L_207)


	//   ....[0]....
.L_207:
        /*002c*/ 	.word	0x00000010


	//----- nvinfo : EIATTR_MAX_THREADS
	.align		4
.L_208:
        /*0030*/ 	.byte	0x04, 0x05
        /*0032*/ 	.short	(.L_210 - .L_209)
.L_209:
        /*0034*/ 	.word	0x00000100
        /*0038*/ 	.word	0x00000001
        /*003c*/ 	.word	0x00000001


	//----- nvinfo : EIATTR_CBANK_PARAM_SIZE
	.align		4
.L_210:
        /*0040*/ 	.byte	0x03, 0x19
        /*0042*/ 	.short	0x0418


	//----- nvinfo : EIATTR_PARAM_CBANK
	.align		4
        /*0044*/ 	.byte	0x04, 0x0a
        /*0046*/ 	.short	(.L_212 - .L_211)
	.align		4
.L_211:
        /*0048*/ 	.word	index@(.nv.constant0._ZN7cutlass13device_kernelIN5flash19enable_sm80_to_sm89INS1_16FlashAttnFwdSm80INS1_25CollectiveMainloopFwdSm80ILi8ELi1ELb1EN4cute5tupleIJNS5_1CILi128EEENS7_ILi96EEENS7_ILi192EEEEEELi192ENS_10bfloat16_tEfNS_4arch4Sm80ELb1ELb0ELb0ELb1ELb0ELb0ELb1ELb0EEENS1_21CollectiveEpilogueFwdINS6_IJS8_SA_S9_EEENS6_IJNS7_ILi1EEESI_SI_EEESC_SE_Li256ELb1ELb1ELb0ELb0EEENS1_19SingleTileSchedulerILb1ELb0ELb1ELi128EEEEEEEEEvNT_6ParamsE)
        /*004c*/ 	.short	0x0380
        /*004e*/ 	.short	0x0418


	//----- nvinfo : EIATTR_SW_WAR
	.align		4
.L_212:
        /*0050*/ 	.byte	0x04, 0x36
        /*0052*/ 	.short	(.L_214 - .L_213)
.L_213:
        /*0054*/ 	.word	0x00000008
.L_214:


//--------------------- .nv.info._ZN7cutlass13device_kernelIN5flash19enable_sm80_to_sm89INS1_16FlashAttnFwdSm80INS1_25CollectiveMainloopFwdSm80ILi8ELi1ELb0EN4cute5tupleIJNS5_1CILi128EEENS7_ILi64EEENS7_ILi192EEEEEELi192ENS_10bfloat16_tEfNS_4arch4Sm80ELb1ELb0ELb0ELb1ELb0ELb1ELb1ELb0EEENS1_21CollectiveEpilogueFwdINS6_IJS8_SA_S9_EEENS6_IJNS7_ILi1EEESI_SI_EEESC_SE_Li256ELb1ELb1ELb0ELb0EEENS1_19SingleTileSchedulerILb1ELb0ELb1ELi128EEEEEEEEEvNT_6ParamsE --------------------------
	.section	.nv.info._ZN7cutlass13device_kernelIN5flash19enable_sm80_to_sm89INS1_16FlashAttnFwdSm80INS1_25CollectiveMainloopFwdSm80ILi8ELi1ELb0EN4cute5tupleIJNS5_1CILi128EEENS7_ILi64EEENS7_ILi192EEEEEELi192ENS_10bfloat16_tEfNS_4arch4Sm80ELb1ELb0ELb0ELb1ELb0ELb1ELb1ELb0EEENS1_21CollectiveEpilogueFwdINS6_IJS8_SA_S9_EEENS6_IJNS7_ILi1EEESI_SI_EEESC_SE_Li256ELb1ELb1ELb0ELb0EEENS1_19SingleTileSchedulerILb1ELb0ELb1ELi128EEEEEEEEEvNT_6ParamsE,"",@"SHT_CUDA_INFO"
	.sectionflags	@""
	.align	4


	//----- nvinfo : EIATTR_CUDA_API_VERSION
	.align		4
        /*0000*/ 	.byte	0x04, 0x37
        /*0002*/ 	.short	(.L_216 - .L_215)
.L_215:
        /*0004*/ 	.word	0x00000082


	//----- nvinfo : EIATTR_KPARAM_INFO
	.align		4
.L_216:
        /*0008*/ 	.byte	0x04, 0x17
        /*000a*/ 	.short	(.L_218 - .L_217)
.L_217:
        /*000c*/ 	.word	0x00000000
        /*0010*/ 	.short	0x0000
        /*0012*/ 	.short	0x0000
        /*0014*/ 	.byte	0x00, 0xf0, 0x61, 0x10


	//----- nvinfo : EIATTR_SPARSE_MMA_MASK
	.align		4
.L_218:
        /*0018*/ 	.byte	0x03, 0x50
        /*001a*/ 	.short	0x0000


	//----- nvinfo : EIATTR_MAXREG_COUNT
	.align		4
        /*001c*/ 	.byte	0x03, 0x1b
        /*001e*/ 	.short	0x00ff


	//----- nvinfo : EIATTR_MERCURY_ISA_VERSION
	.align		4
        /*0020*/ 	.byte	0x03, 0x5f
        /*0022*/ 	.short	0x0101


	//----- nvinfo : EIATTR_VRC_CTA_INIT_COUNT
	.align		4
        /*0024*/ 	.byte	0x02, 0x4a
	.zero		1
	.zero		1


	//----- nvinfo : EIATTR_EXIT_INSTR_OFFSETS
	.align		4
        /*0028*/ 	.byte	0x04, 0x1c
        /*002a*/ 	.short	(.L_220 - .L_219)


	//   ....[0]....
.L_219:
        /*002c*/ 	.word	0x00000010


	//----- nvinfo : EIATTR_MAX_THREADS
	.align		4
.L_220:
        /*0030*/ 	.byte	0x04, 0x05
        /*0032*/ 	.short	(.L_222 - .L_221)
.L_221:
        /*0034*/ 	.word	0x00000100
        /*0038*/ 	.word	0x00000001
        /*003c*/ 	.word	0x00000001


	//----- nvinfo : EIATTR_CBANK_PARAM_SIZE
	.align		4
.L_222:
        /*0040*/ 	.byte	0x03, 0x19
        /*0042*/ 	.short	0x0418


	//----- nvinfo : EIATTR_PARAM_CBANK
	.align		4
        /*0044*/ 	.byte	0x04, 0x0a
        /*0046*/ 	.short	(.L_224 - .L_223)
	.align		4
.L_223:
        /*0048*/ 	.word	index@(.nv.constant0._ZN7cutlass13device_kernelIN5flash19enable_sm80_to_sm89INS1_16FlashAttnFwdSm80INS1_25CollectiveMainloopFwdSm80ILi8ELi1ELb0EN4cute5tupleIJNS5_1CILi128EEENS7_ILi64EEENS7_ILi192EEEEEELi192ENS_10bfloat16_tEfNS_4arch4Sm80ELb1ELb0ELb0ELb1ELb0ELb1ELb1ELb0EEENS1_21CollectiveEpilogueFwdINS6_IJS8_SA_S9_EEENS6_IJNS7_ILi1EEESI_SI_EEESC_SE_Li256ELb1ELb1ELb0ELb0EEENS1_19SingleTileSchedulerILb1ELb0ELb1ELi128EEEEEEEEEvNT_6ParamsE)
        /*004c*/ 	.short	0x0380
        /*004e*/ 	.short	0x0418


	//----- nvinfo : EIATTR_SW_WAR
	.align		4
.L_224:
        /*0050*/ 	.byte	0x04, 0x36
        /*0052*/ 	.short	(.L_226 - .L_225)
.L_225:
        /*0054*/ 	.word	0x00000008
.L_226:


//--------------------- .nv.info._ZN7cutlass13device_kernelIN5flash19enable_sm80_to_sm89INS1_16FlashAttnFwdSm80INS1_25CollectiveMainloopFwdSm80ILi8ELi2ELb1EN4cute5tupleIJNS5_1CILi128EEENS7_ILi96EEENS7_ILi192EEEEEELi192ENS_10bfloat16_tEfNS_4arch4Sm80ELb0ELb0ELb0ELb0ELb0ELb0ELb1ELb0EEENS1_21CollectiveEpilogueFwdINS6_IJS8_SA_S9_EEENS6_IJNS7_ILi1EEESI_SI_EEESC_SE_Li256ELb0ELb1ELb0ELb0EEENS1_19SingleTileSchedulerILb0ELb0ELb1ELi128EEEEEEEEEvNT_6ParamsE --------------------------
	.section	.nv.info._ZN7cutlass13device_kernelIN5flash19enable_sm80_to_sm89INS1_16FlashAttnFwdSm80INS1_25CollectiveMainloopFwdSm80ILi8ELi2ELb1EN4cute5tupleIJNS5_1CILi128EEENS7_ILi96EEENS7_ILi192EEEEEELi192ENS_10bfloat16_tEfNS_4arch4Sm80ELb0ELb0ELb0ELb0ELb0ELb0ELb1ELb0EEENS1_21CollectiveEpilogueFwdINS6_IJS8_SA_S9_EEENS6_IJNS7_ILi1EEESI_SI_EEESC_SE_Li256ELb0ELb1ELb0ELb0EEENS1_19SingleTileSchedulerILb0ELb0ELb1ELi128EEEEEEEEEvNT_6ParamsE,"",@"SHT_CUDA_INFO"
	.sectionflags	@""
	.align	4


	//----- nvinfo : EIATTR_CUDA_API_VERSION
	.align		4
        /*0000*/ 	.byte	0x04, 0x37
        /*0002*/ 	.short	(.L_228 - .L_227)
.L_227:
        /*0004*/ 	.word	0x00000082


	//----- nvinfo : EIATTR_KPARAM_INFO
	.align		4
.L_228:
        /*0008*/ 	.byte	0x04, 0x17
        /*000a*/ 	.short	(.L_230 - .L_229)
.L_229:
        /*000c*/ 	.word	0x00000000
        /*0010*/ 	.short	0x0000
        /*0012*/ 	.short	0x0000
        /*0014*/ 	.byte	0x00, 0xf0, 0x61, 0x10


	//----- nvinfo : EIATTR_SPARSE_MMA_MASK
	.align		4
.L_230:
        /*0018*/ 	.byte	0x03, 0x50
        /*001a*/ 	.short	0x0000


	//----- nvinfo : EIATTR_MAXREG_COUNT
	.align		4
        /*001c*/ 	.byte	0x03, 0x1b
        /*001e*/ 	.short	0x00ff


	//----- nvinfo : EIATTR_MERCURY_ISA_VERSION
	.align		4
        /*0020*/ 	.byte	0x03, 0x5f
        /*0022*/ 	.short	0x0101


	//----- nvinfo : EIATTR_VRC_CTA_INIT_COUNT
	.align		4
        /*0024*/ 	.byte	0x02, 0x4a
	.zero		1
	.zero		1


	//----- nvinfo : EIATTR_EXIT_INSTR_OFFSETS
	.align		4
        /*0028*/ 	.byte	0x04, 0x1c
        /*002a*/ 	.short	(.L_232 - .L_231)


	//   ....[0]....
.L_231:
        /*002c*/ 	.word	0x00000010


	//----- nvinfo : EIATTR_MAX_THREADS
	.align		4
.L_232:
        /*0030*/ 	.byte	0x04, 0x05
        /*0032*/ 	.short	(.L_234 - .L_233)
.L_233:
        /*0034*/ 	.word	0x00000100
        /*0038*/ 	.word	0x00000001
        /*003c*/ 	.word	0x00000001


	//----- nvinfo : EIATTR_CBANK_PARAM_SIZE
	.align		4
.L_234:
        /*0040*/ 	.byte	0x03, 0x19
        /*0042*/ 	.short	0x0418


	//----- nvinfo : EIATTR_PARAM_CBANK
	.align		4
        /*0044*/ 	.byte	0x04, 0x0a
        /*0046*/ 	.short	(.L_236 - .L_235)
	.align		4
.L_235:
        /*0048*/ 	.word	index@(.nv.constant0._ZN7cutlass13device_kernelIN5flash19enable_sm80_to_sm89INS1_16FlashAttnFwdSm80INS1_25CollectiveMainloopFwdSm80ILi8ELi2ELb1EN4cute5tupleIJNS5_1CILi128EEENS7_ILi96EEENS7_ILi192EEEEEELi192ENS_10bfloat16_tEfNS_4arch4Sm80ELb0ELb0ELb0ELb0ELb0ELb0ELb1ELb0EEENS1_21CollectiveEpilogueFwdINS6_IJS8_SA_S9_EEENS6_IJNS7_ILi1EEESI_SI_EEESC_SE_Li256ELb0ELb1ELb0ELb0EEENS1_19SingleTileSchedulerILb0ELb0ELb1ELi128EEEEEEEEEvNT_6ParamsE)
        /*004c*/ 	.short	0x0380
        /*004e*/ 	.short	0x0418


	//----- nvinfo : EIATTR_SW_WAR
	.align		4
.L_236:
        /*0050*/ 	.byte	0x04, 0x36
        /*0052*/ 	.short	(.L_238 - .L_237)
.L_237:
        /*0054*/ 	.word	0x00000008
.L_238:


//--------------------- .nv.info._ZN7cutlass13device_kernelIN5flash19enable_sm80_to_sm89INS1_16FlashAttnFwdSm80INS1_25CollectiveMainloopFwdSm80ILi8ELi2ELb1EN4cute5tupleIJNS5_1CILi128EEENS7_ILi96EEENS7_ILi192EEEEEELi192ENS_10bfloat16_tEfNS_4arch4Sm80ELb0ELb0ELb0ELb1ELb0ELb0ELb1ELb0EEENS1_21CollectiveEpilogueFwdINS6_IJS8_SA_S9_EEENS6_IJNS7_ILi1EEESI_SI_EEESC_SE_Li256ELb1ELb1ELb0ELb0EEENS1_19SingleTileSchedulerILb1ELb0ELb1ELi128EEEEEEEEEvNT_6ParamsE --------------------------
	.section	.nv.info._ZN7cutlass13device_kernelIN5flash19enable_sm80_to_sm89INS1_16FlashAttnFwdSm80INS1_25CollectiveMainloopFwdSm80ILi8ELi2ELb1EN4cute5tupleIJNS5_1CILi128EEENS7_ILi96EEENS7_ILi192EEEEEELi192ENS_10bfloat16_tEfNS_4arch4Sm80ELb0ELb0ELb0ELb1ELb0ELb0ELb1ELb0EEENS1_21CollectiveEpilogueFwdINS6_IJS8_SA_S9_EEENS6_IJNS7_ILi1EEESI_SI_EEESC_SE_Li256ELb1ELb1ELb0ELb0EEENS1_19SingleTileSchedulerILb1ELb0ELb1ELi128EEEEEEEEEvNT_6ParamsE,"",@"SHT_CUDA_INFO"
	.sectionflags	@""
	.align	4


	//----- nvinfo : EIATTR_CUDA_API_VERSION
	.align		4
        /*0000*/ 	.byte	0x04, 0x37
        /*0002*/ 	.short	(.L_240 - .L_239)
.L_239:
        /*0004*/ 	.word	0x00000082


	//----- nvinfo : EIATTR_KPARAM_INFO
	.align		4
.L_240:
        /*0008*/ 	.byte	0x04, 0x17
        /*000a*/ 	.short	(.L_242 - .L_241)
.L_241:
        /*000c*/ 	.word	0x00000000
        /*0010*/ 	.short	0x0000
        /*0012*/ 	.short	0x0000
        /*0014*/ 	.byte	0x00, 0xf0, 0x61, 0x10


	//----- nvinfo : EIATTR_SPARSE_MMA_MASK
	.align		4
.L_242:
        /*0018*/ 	.byte	0x03, 0x50
        /*001a*/ 	.short	0x0000


	//----- nvinfo : EIATTR_MAXREG_COUNT
	.align		4
        /*001c*/ 	.byte	0x03, 0x1b
        /*001e*/ 	.short	0x00ff


	//----- nvinfo : EIATTR_MERCURY_ISA_VERSION
	.align		4
        /*0020*/ 	.byte	0x03, 0x5f
        /*0022*/ 	.short	0x0101


	//----- nvinfo : EIATTR_VRC_CTA_INIT_COUNT
	.align		4
        /*0024*/ 	.byte	0x02, 0x4a
	.zero		1
	.zero		1


	//----- nvinfo : EIATTR_EXIT_INSTR_OFFSETS
	.align		4
        /*0028*/ 	.byte	0x04, 0x1c
        /*002a*/ 	.short	(.L_244 - .L_243)


	//   ....[0]....
.L_243:
        /*002c*/ 	.word	0x00000010


	//----- nvinfo : EIATTR_MAX_THREADS
	.align		4
.L_244:
        /*0030*/ 	.byte	0x04, 0x05
        /*0032*/ 	.short	(.L_246 - .L_245)
.L_245:
        /*0034*/ 	.word	0x00000100
        /*0038*/ 	.word	0x00000001
        /*003c*/ 	.word	0x00000001


	//----- nvinfo : EIATTR_CBANK_PARAM_SIZE
	.align		4
.L_246:
        /*0040*/ 	.byte	0x03, 0x19
        /*0042*/ 	.short	0x0418


	//----- nvinfo : EIATTR_PARAM_CBANK
	.align		4
        /*0044*/ 	.byte	0x04, 0x0a
        /*0046*/ 	.short	(.L_248 - .L_247)
	.align		4
.L_247:
        /*0048*/ 	.word	index@(.nv.constant0._ZN7cutlass13device_kernelIN5flash19enable_sm80_to_sm89INS1_16FlashAttnFwdSm80INS1_25CollectiveMainloopFwdSm80ILi8ELi2ELb1EN4cute5tupleIJNS5_1CILi128EEENS7_ILi96EEENS7_ILi192EEEEEELi192ENS_10bfloat16_tEfNS_4arch4Sm80ELb0ELb0ELb0ELb1ELb0ELb0ELb1ELb0EEENS1_21CollectiveEpilogueFwdINS6_IJS8_SA_S9_EEENS6_IJNS7_ILi1EEESI_SI_EEESC_SE_Li256ELb1ELb1ELb0ELb0EEENS1_19SingleTileSchedulerILb1ELb0ELb1ELi128EEEEEEEEEvNT_6ParamsE)
        /*004c*/ 	.short	0x0380
        /*004e*/ 	.short	0x0418


	//----- nvinfo : EIATTR_SW_WAR
	.align		4
.L_248:
        /*0050*/ 	.byte	0x04, 0x36
        /*0052*/ 	.short	(.L_250 - .L_249)
.L_249:
        /*0054*/ 	.word	0x00000008
.L_250:


//--------------------- .nv.info._ZN7cutlass13device_kernelIN5flash19enable_sm80_to_sm89INS1_16FlashAttnFwdSm80INS1_25CollectiveMainloopFwdSm80ILi8ELi2ELb0EN4cute5tupleIJNS5_1CILi128EEENS7_ILi64EEENS7_ILi192EEEEEELi192ENS_10bfloat16_tEfNS_4arch4Sm80ELb0ELb0ELb0ELb1ELb0ELb1ELb1ELb0EEENS1_21CollectiveEpilogueFwdINS6_IJS8_SA_S9_EEENS6_IJNS7_ILi1EEESI_SI_EEESC_SE_Li256ELb1ELb1ELb0ELb0EEENS1_19SingleTileSchedulerILb1ELb0ELb1ELi128EEEEEEEEEvNT_6ParamsE --------------------------
	.section	.nv.info._ZN7cutlass13device_kernelIN5flash19enable_sm80_to_sm89INS1_16FlashAttnFwdSm80INS1_25CollectiveMainloopFwdSm80ILi8ELi2ELb0EN4cute5tupleIJNS5_1CILi128EEENS7_ILi64EEENS7_ILi192EEEEEELi192ENS_10bfloat16_tEfNS_4arch4Sm80ELb0ELb0ELb0ELb1ELb0ELb1ELb1ELb0EEENS1_21CollectiveEpilogueFwdINS6_IJS8_SA_S9_EEENS6_IJNS7_ILi1EEESI_SI_EEESC_SE_Li256ELb1ELb1ELb0ELb0EEENS1_19SingleTileSchedulerILb1ELb0ELb1ELi128EEEEEEEEEvNT_6ParamsE,"",@"SHT_CUDA_INFO"
	.sectionflags	@""
	.align	4


	//----- nvinfo : EIATTR_CUDA_API_VERSION
	.align		4
        /*0000*/ 	.byte	0x04, 0x37
        /*0002*/ 	.short	(.L_252 - .L_251)
.L_251:
        /*0004*/ 	.word	0x00000082


	//----- nvinfo : EIATTR_KPARAM_INFO
	.align		4
.L_252:
        /*0008*/ 	.byte	0x04, 0x17
        /*000a*/ 	.short	(.L_254 - .L_253)
.L_253:
        /*000c*/ 	.word	0x00000000
        /*0010*/ 	.short	0x0000
        /*0012*/ 	.short	0x0000
        /*0014*/ 	.byte	0x00, 0xf0, 0x61, 0x10


	//----- nvinfo : EIATTR_SPARSE_MMA_MASK
	.align		4
.L_254:
        /*0018*/ 	.byte	0x03, 0x50
        /*001a*/ 	.short	0x0000


	//----- nvinfo : EIATTR_MAXREG_COUNT
	.align		4
        /*001c*/ 	.byte	0x03, 0x1b
        /*001e*/ 	.short	0x00ff


	//----- nvinfo : EIATTR_MERCURY_ISA_VERSION
	.align		4
        /*0020*/ 	.byte	0x03, 0x5f
        /*0022*/ 	.short	0x0101


	//----- nvinfo : EIATTR_VRC_CTA_INIT_COUNT
	.align		4
        /*0024*/ 	.byte	0x02, 0x4a
	.zero		1
	.zero		1


	//----- nvinfo : EIATTR_EXIT_INSTR_OFFSETS
	.align		4
        /*0028*/ 	.byte	0x04, 0x1c
        /*002a*/ 	.short	(.L_256 - .L_255)


	//   ....[0]....
.L_255:
        /*002c*/ 	.word	0x00000010


	//----- nvinfo : EIATTR_MAX_THREADS
	.align		4
.L_256:
        /*0030*/ 	.byte	0x04, 0x05
        /*0032*/ 	.short	(.L_258 - .L_257)
.L_257:
        /*0034*/ 	.word	0x00000100
        /*0038*/ 	.word	0x00000001
        /*003c*/ 	.word	0x00000001


	//----- nvinfo : EIATTR_CBANK_PARAM_SIZE
	.align		4
.L_258:
        /*0040*/ 	.byte	0x03, 0x19
        /*0042*/ 	.short	0x0418


	//----- nvinfo : EIATTR_PARAM_CBANK
	.align		4
        /*0044*/ 	.byte	0x04, 0x0a
        /*0046*/ 	.short	(.L_260 - .L_259)
	.align		4
.L_259:
        /*0048*/ 	.word	index@(.nv.constant0._ZN7cutlass13device_kernelIN5flash19enable_sm80_to_sm89INS1_16FlashAttnFwdSm80INS1_25CollectiveMainloopFwdSm80ILi8ELi2ELb0EN4cute5tupleIJNS5_1CILi128EEENS7_ILi64EEENS7_ILi192EEEEEELi192ENS_10bfloat16_tEfNS_4arch4Sm80ELb0ELb0ELb0ELb1ELb0ELb1ELb1ELb0EEENS1_21CollectiveEpilogueFwdINS6_IJS8_SA_S9_EEENS6_IJNS7_ILi1EEESI_SI_EEESC_SE_Li256ELb1ELb1ELb0ELb0EEENS1_19SingleTileSchedulerILb1ELb0ELb1ELi128EEEEEEEEEvNT_6ParamsE)
        /*004c*/ 	.short	0x0380
        /*004e*/ 	.short	0x0418


	//----- nvinfo : EIATTR_SW_WAR
	.align		4
.L_260:
        /*0050*/ 	.byte	0x04, 0x36
        /*0052*/ 	.short	(.L_262 - .L_261)
.L_261:
        /*0054*/ 	.word	0x00000008
.L_262:


//--------------------- .nv.info._ZN7cutlass13device_kernelIN5flash19enable_sm80_to_sm89INS1_16FlashAttnFwdSm80INS1_25CollectiveMainloopFwdSm80ILi8ELi2ELb0EN4cute5tupleIJNS5_1CILi128EEENS7_ILi64EEENS7_ILi192EEEEEELi192ENS_10bfloat16_tEfNS_4arch4Sm80ELb0ELb1ELb0ELb0ELb0ELb0ELb1ELb0EEENS1_21CollectiveEpilogueFwdINS6_IJS8_SA_S9_EEENS6_IJNS7_ILi1EEESI_SI_EEESC_SE_Li256ELb0ELb1ELb0ELb0EEENS1_19SingleTileSchedulerILb0ELb0ELb1ELi128EEEEEEEEEvNT_6ParamsE --------------------------
	.section	.nv.info._ZN7cutlass13device_kernelIN5flash19enable_sm80_to_sm89INS1_16FlashAttnFwdSm80INS1_25CollectiveMainloopFwdSm80ILi8ELi2ELb0EN4cute5tupleIJNS5_1CILi128EEENS7_ILi64EEENS7_ILi192EEEEEELi192ENS_10bfloat16_tEfNS_4arch4Sm80ELb0ELb1ELb0ELb0ELb0ELb0ELb1ELb0EEENS1_21CollectiveEpilogueFwdINS6_IJS8_SA_S9_EEENS6_IJNS7_ILi1EEESI_SI_EEESC_SE_Li256ELb0ELb1ELb0ELb0EEENS1_19SingleTileSchedulerILb0ELb0ELb1ELi128EEEEEEEEEvNT_6ParamsE,"",@"SHT_CUDA_INFO"
	.sectionflags	@""
	.align	4


	//----- nvinfo : EIATTR_CUDA_API_VERSION
	.align		4
        /*0000*/ 	.byte	0x04, 0x37
        /*0002*/ 	.short	(.L_264 - .L_263)
.L_263:
        /*0004*/ 	.word	0x00000082


	//----- nvinfo : EIATTR_KPARAM_INFO
	.align		4
.L_264:
        /*0008*/ 	.byte	0x04, 0x17
        /*000a*/ 	.short	(.L_266 - .L_265)
.L_265:
        /*000c*/ 	.word	0x00000000
        /*0010*/ 	.short	0x0000
        /*0012*/ 	.short	0x0000
        /*0014*/ 	.byte	0x00, 0xf0, 0x61, 0x10


	//----- nvinfo : EIATTR_SPARSE_MMA_MASK
	.align		4
.L_266:
        /*0018*/ 	.byte	0x03, 0x50
        /*001a*/ 	.short	0x0000


	//----- nvinfo : EIATTR_MAXREG_COUNT
	.align		4
        /*001c*/ 	.byte	0x03, 0x1b
        /*001e*/ 	.short	0x00ff


	//----- nvinfo : EIATTR_MERCURY_ISA_VERSION
	.align		4
        /*0020*/ 	.byte	0x03, 0x5f
        /*0022*/ 	.short	0x0101


	//----- nvinfo : EIATTR_VRC_CTA_INIT_COUNT
	.align		4
        /*0024*/ 	.byte	0x02, 0x4a
	.zero		1
	.zero		1


	//----- nvinfo : EIATTR_EXIT_INSTR_OFFSETS
	.align		4
        /*0028*/ 	.byte	0x04, 0x1c
        /*002a*/ 	.short	(.L_268 - .L_267)


	//   ....[0]....
.L_267:
        /*002c*/ 	.word	0x00000010


	//----- nvinfo : EIATTR_MAX_THREADS
	.align		4
.L_268:
        /*0030*/ 	.byte	0x04, 0x05
        /*0032*/ 	.short	(.L_270 - .L_269)
.L_269:
        /*0034*/ 	.word	0x00000100
        /*0038*/ 	.word	0x00000001
        /*003c*/ 	.word	0x00000001


	//----- nvinfo : EIATTR_CBANK_PARAM_SIZE
	.align		4
.L_270:
        /*0040*/ 	.byte	0x03, 0x19
        /*0042*/ 	.short	0x0418


	//----- nvinfo : EIATTR_PARAM_CBANK
	.align		4
        /*0044*/ 	.byte	0x04, 0x0a
        /*0046*/ 	.short	(.L_272 - .L_271)
	.align		4
.L_271:
        /*0048*/ 	.word	index@(.nv.constant0._ZN7cutlass13device_kernelIN5flash19enable_sm80_to_sm89INS1_16FlashAttnFwdSm80INS1_25CollectiveMainloopFwdSm80ILi8ELi2ELb0EN4cute5tupleIJNS5_1CILi128EEENS7_ILi64EEENS7_ILi192EEEEEELi192ENS_10bfloat16_tEfNS_4arch4Sm80ELb0ELb1ELb0ELb0ELb0ELb0ELb1ELb0EEENS1_21CollectiveEpilogueFwdINS6_IJS8_SA_S9_EEENS6_IJNS7_ILi1EEESI_SI_EEESC_SE_Li256ELb0ELb1ELb0ELb0EEENS1_19SingleTileSchedulerILb0ELb0ELb1ELi128EEEEEEEEEvNT_6ParamsE)
        /*004c*/ 	.short	0x0380
        /*004e*/ 	.short	0x0418


	//----- nvinfo : EIATTR_SW_WAR
	.align		4
.L_272:
        /*0050*/ 	.byte	0x04, 0x36
        /*0052*/ 	.short	(.L_274 - .L_273)
.L_273:
        /*0054*/ 	.word	0x00000008
.L_274:


//--------------------- .nv.info._ZN7cutlass13device_kernelIN5flash19enable_sm80_to_sm89INS1_16FlashAttnFwdSm80INS1_25CollectiveMainloopFwdSm80ILi8ELi2ELb0EN4cute5tupleIJNS5_1CILi128EEENS7_ILi64EEENS7_ILi192EEEEEELi192ENS_10bfloat16_tEfNS_4arch4Sm80ELb0ELb1ELb0ELb1ELb0ELb0ELb1ELb0EEENS1_21CollectiveEpilogueFwdINS6_IJS8_SA_S9_EEENS6_IJNS7_ILi1EEESI_SI_EEESC_SE_Li256ELb1ELb1ELb0ELb0EEENS1_19SingleTileSchedulerILb1ELb0ELb1ELi128EEEEEEEEEvNT_6ParamsE --------------------------
	.section	.nv.info._ZN7cutlass13device_kernelIN5flash19enable_sm80_to_sm89INS1_16FlashAttnFwdSm80INS1_25CollectiveMainloopFwdSm80ILi8ELi2ELb0EN4cute5tupleIJNS5_1CILi128EEENS7_ILi64EEENS7_ILi192EEEEEELi192ENS_10bfloat16_tEfNS_4arch4Sm80ELb0ELb1ELb0ELb1ELb0ELb0ELb1ELb0EEENS1_21CollectiveEpilogueFwdINS6_IJS8_SA_S9_EEENS6_IJNS7_ILi1EEESI_SI_EEESC_SE_Li256ELb1ELb1ELb0ELb0EEENS1_19SingleTileSchedulerILb1ELb0ELb1ELi128EEEEEEEEEvNT_6ParamsE,"",@"SHT_CUDA_INFO"
	.sectionflags	@""
	.align	4


	//----- nvinfo : EIATTR_CUDA_API_VERSION
	.align		4
        /*0000*/ 	.byte	0x04, 0x37
        /*0002*/ 	.short	(.L_276 - .L_275)
.L_275:
        /*0004*/ 	.word	0x00000082


	//----- nvinfo : EIATTR_KPARAM_INFO
	.align		4
.L_276:
        /*0008*/ 	.byte	0x04, 0x17
        /*000a*/ 	.short	(.L_278 - .L_277)
.L_277:
        /*000c*/ 	.word	0x00000000
        /*0010*/ 	.short	0x0000
        /*0012*/ 	.short	0x0000
        /*0014*/ 	.byte	0x00, 0xf0, 0x61, 0x10


	//----- nvinfo : EIATTR_SPARSE_MMA_MASK
	.align		4
.L_278:
        /*0018*/ 	.byte	0x03, 0x50
        /*001a*/ 	.short	0x0000


	//----- nvinfo : EIATTR_MAXREG_COUNT
	.align		4
        /*001c*/ 	.byte	0x03, 0x1b
        /*001e*/ 	.short	0x00ff


	//----- nvinfo : EIATTR_MERCURY_ISA_VERSION
	.align		4
        /*0020*/ 	.byte	0x03, 0x5f
        /*0022*/ 	.short	0x0101


	//----- nvinfo : EIATTR_VRC_CTA_INIT_COUNT
	.align		4
        /*0024*/ 	.byte	0x02, 0x4a
	.zero		1
	.zero		1


	//----- nvinfo : EIATTR_EXIT_INSTR_OFFSETS
	.align		4
        /*0028*/ 	.byte	0x04, 0x1c
        /*002a*/ 	.short	(.L_280 - .L_279)


	//   ....[0]....
.L_279:
        /*002c*/ 	.word	0x00000010


	//----- nvinfo : EIATTR_MAX_THREADS
	.align		4
.L_280:
        /*0030*/ 	.byte	0x04, 0x05
        /*0032*/ 	.short	(.L_282 - .L_281)
.L_281:
        /*0034*/ 	.word	0x00000100
        /*0038*/ 	.word	0x00000001
        /*003c*/ 	.word	0x00000001


	//----- nvinfo : EIATTR_CBANK_PARAM_SIZE
	.align		4
.L_282:
        /*0040*/ 	.byte	0x03, 0x19
        /*0042*/ 	.short	0x0418


	//----- nvinfo : EIATTR_PARAM_CBANK
	.align		4
        /*0044*/ 	.byte	0x04, 0x0a
        /*0046*/ 	.short	(.L_284 - .L_283)
	.align		4
.L_283:
        /*0048*/ 	.word	index@(.nv.constant0._ZN7cutlass13device_kernelIN5flash19enable_sm80_to_sm89INS1_16FlashAttnFwdSm80INS1_25CollectiveMainloopFwdSm80ILi8ELi2ELb0EN4cute5tupleIJNS5_1CILi128EEENS7_ILi64EEENS7_ILi192EEEEEELi192ENS_10bfloat16_tEfNS_4arch4Sm80ELb0ELb1ELb0ELb1ELb0ELb0ELb1ELb0EEENS1_21CollectiveEpilogueFwdINS6_IJS8_SA_S9_EEENS6_IJNS7_ILi1EEESI_SI_EEESC_SE_Li256ELb1ELb1ELb0ELb0EEENS1_19SingleTileSchedulerILb1ELb0ELb1ELi128EEEEEEEEEvNT_6ParamsE)
        /*004c*/ 	.short	0x0380
        /*004e*/ 	.short	0x0418


	//----- nvinfo : EIATTR_SW_WAR
	.align		4
.L_284:
        /*0050*/ 	.byte	0x04, 0x36
        /*0052*/ 	.short	(.L_286 - .L_285)
.L_285:
        /*0054*/ 	.word	0x00000008
.L_286:


//--------------------- .nv.info._ZN7cutlass13device_kernelIN5flash19enable_sm80_to_sm89INS1_16FlashAttnFwdSm80INS1_25CollectiveMainloopFwdSm80ILi8ELi2ELb0EN4cute5tupleIJNS5_1CILi128EEENS7_ILi64EEENS7_ILi192EEEEEELi192ENS_10bfloat16_tEfNS_4arch4Sm80ELb0ELb1ELb0ELb1ELb0ELb1ELb1ELb0EEENS1_21CollectiveEpilogueFwdINS6_IJS8_SA_S9_EEENS6_IJNS7_ILi1EEESI_SI_EEESC_SE_Li256ELb1ELb1ELb0ELb0EEENS1_19SingleTileSchedulerILb1ELb0ELb1ELi128EEEEEEEEEvNT_6ParamsE --------------------------
	.section	.nv.info._ZN7cutlass13device_kernelIN5flash19enable_sm80_to_sm89INS1_16FlashAttnFwdSm80INS1_25CollectiveMainloopFwdSm80ILi8ELi2ELb0EN4cute5tupleIJNS5_1CILi128EEENS7_ILi64EEENS7_ILi192EEEEEELi192ENS_10bfloat16_tEfNS_4arch4Sm80ELb0ELb1ELb0ELb1ELb0ELb1ELb1ELb0EEENS1_21CollectiveEpilogueFwdINS6_IJS8_SA_S9_EEENS6_IJNS7_ILi1EEESI_SI_EEESC_SE_Li256ELb1ELb1ELb0ELb0EEENS1_19SingleTileSchedulerILb1ELb0ELb1ELi128EEEEEEEEEvNT_6ParamsE,"",@"SHT_CUDA_INFO"
	.sectionflags	@""
	.align	4


	//----- nvinfo : EIATTR_CUDA_API_VERSION
	.align		4
        /*0000*/ 	.byte	0x04, 0x37
        /*0002*/ 	.short	(.L_288 - .L_287)
.L_287:
        /*0004*/ 	.word	0x00000082


	//----- nvinfo : EIATTR_KPARAM_INFO
	.align		4
.L_288:
        /*0008*/ 	.byte	0x04, 0x17
        /*000a*/ 	.short	(.L_290 - .L_289)
.L_289:
        /*000c*/ 	.word	0x00000000
        /*0010*/ 	.short	0x0000
        /*0012*/ 	.short	0x0000
        /*0014*/ 	.byte	0x00, 0xf0, 0x61, 0x10


	//----- nvinfo : EIATTR_SPARSE_MMA_MASK
	.align		4
.L_290:
        /*0018*/ 	.byte	0x03, 0x50
        /*001a*/ 	.short	0x0000


	//----- nvinfo : EIATTR_MAXREG_COUNT
	.align		4
        /*001c*/ 	.byte	0x03, 0x1b
        /*001e*/ 	.short	0x00ff


	//----- nvinfo : EIATTR_MERCURY_ISA_VERSION
	.align		4
        /*0020*/ 	.byte	0x03, 0x5f
        /*0022*/ 	.short	0x0101


	//----- nvinfo : EIATTR_VRC_CTA_INIT_COUNT
	.align		4
        /*0024*/ 	.byte	0x02, 0x4a
	.zero		1
	.zero		1


	//----- nvinfo : EIATTR_EXIT_INSTR_OFFSETS
	.align		4
        /*0028*/ 	.byte	0x04, 0x1c
        /*002a*/ 	.short	(.L_292 - .L_291)


	//   ....[0]....
.L_291:
        /*002c*/ 	.word	0x00000010


	//----- nvinfo : EIATTR_MAX_THREADS
	.align		4
.L_292:
        /*0030*/ 	.byte	0x04, 0x05
        /*0032*/ 	.short	(.L_294 - .L_293)
.L_293:
        /*0034*/ 	.word	0x00000100
        /*0038*/ 	.word	0x00000001
        /*003c*/ 	.word	0x00000001


	//----- nvinfo : EIATTR_CBANK_PARAM_SIZE
	.align		4
.L_294:
        /*0040*/ 	.byte	0x03, 0x19
        /*0042*/ 	.short	0x0418


	//----- nvinfo : EIATTR_PARAM_CBANK
	.align		4
        /*0044*/ 	.byte	0x04, 0x0a
        /*0046*/ 	.short	(.L_296 - .L_295)
	.align		4
.L_295:
        /*0048*/ 	.word	index@(.nv.constant0._ZN7cutlass13device_kernelIN5flash19enable_sm80_to_sm89INS1_16FlashAttnFwdSm80INS1_25CollectiveMainloopFwdSm80ILi8ELi2ELb0EN4cute5tupleIJNS5_1CILi128EEENS7_ILi64EEENS7_ILi192EEEEEELi192ENS_10bfloat16_tEfNS_4arch4Sm80ELb0ELb1ELb0ELb1ELb0ELb1ELb1ELb0EEENS1_21CollectiveEpilogueFwdINS6_IJS8_SA_S9_EEENS6_IJNS7_ILi1EEESI_SI_EEESC_SE_Li256ELb1ELb1ELb0ELb0EEENS1_19SingleTileSchedulerILb1ELb0ELb1ELi128EEEEEEEEEvNT_6ParamsE)
        /*004c*/ 	.short	0x0380
        /*004e*/ 	.short	0x0418


	//----- nvinfo : EIATTR_SW_WAR
	.align		4
.L_296:
        /*0050*/ 	.byte	0x04, 0x36
        /*0052*/ 	.short	(.L_298 - .L_297)
.L_297:
        /*0054*/ 	.word	0x00000008
.L_298:


//--------------------- .nv.info._ZN7cutlass13device_kernelIN5flash19enable_sm80_to_sm89INS1_16FlashAttnFwdSm80INS1_25CollectiveMainloopFwdSm80ILi8ELi2ELb1EN4cute5tupleIJNS5_1CILi128EEENS7_ILi96EEENS7_ILi192EEEEEELi192ENS_10bfloat16_tEfNS_4arch4Sm80ELb1ELb0ELb0ELb0ELb0ELb0ELb1ELb0EEENS1_21CollectiveEpilogueFwdINS6_IJS8_SA_S9_EEENS6_IJNS7_ILi1EEESI_SI_EEESC_SE_Li256ELb0ELb1ELb0ELb0EEENS1_30DynamicPersistentTileSchedulerILi256ELi256ELb0ELb1ELb0EEEEEEEEEvNT_6ParamsE --------------------------
	.section	.nv.info._ZN7cutlass13device_kernelIN5flash19enable_sm80_to_sm89INS1_16FlashAttnFwdSm80INS1_25CollectiveMainloopFwdSm80ILi8ELi2ELb1EN4cute5tupleIJNS5_1CILi128EEENS7_ILi96EEENS7_ILi192EEEEEELi192ENS_10bfloat16_tEfNS_4arch4Sm80ELb1ELb0ELb0ELb0ELb0ELb0ELb1ELb0EEENS1_21CollectiveEpilogueFwdINS6_IJS8_SA_S9_EEENS6_IJNS7_ILi1EEESI_SI_EEESC_SE_Li256ELb0ELb1ELb0ELb0EEENS1_30DynamicPersistentTileSchedulerILi256ELi256ELb0ELb1ELb0EEEEEEEEEvNT_6ParamsE,"",@"SHT_CUDA_INFO"
	.sectionflags	@""
	.align	4


	//----- nvinfo : EIATTR_CUDA_API_VERSION
	.align		4
        /*0000*/ 	.byte	0x04, 0x37
        /*0002*/ 	.short	(.L_300 - .L_299)
.L_299:
        /*0004*/ 	.word	0x00000082


	//----- nvinfo : EIATTR_KPARAM_INFO
	.align		4
.L_300:
        /*0008*/ 	.byte	0x04, 0x17
        /*000a*/ 	.short	(.L_302 - .L_301)
.L_301:
        /*000c*/ 	.word	0x00000000
        /*0010*/ 	.short	0x0000
        /*0012*/ 	.short	0x0000
        /*0014*/ 	.byte	0x00, 0xf0, 0xa1, 0x10


	//----- nvinfo : EIATTR_SPARSE_MMA_MASK
	.align		4
.L_302:
        /*0018*/ 	.byte	0x03, 0x50
        /*001a*/ 	.short	0x0000


	//----- nvinfo : EIATTR_MAXREG_COUNT
	.align		4
        /*001c*/ 	.byte	0x03, 0x1b
        /*001e*/ 	.short	0x00ff


	//----- nvinfo : EIATTR_MERCURY_ISA_VERSION
	.align		4
        /*0020*/ 	.byte	0x03, 0x5f
        /*0022*/ 	.short	0x0101


	//----- nvinfo : EIATTR_VRC_CTA_INIT_COUNT
	.align		4
        /*0024*/ 	.byte	0x02, 0x4a
	.zero		1
	.zero		1


	//----- nvinfo : EIATTR_EXIT_INSTR_OFFSETS
	.align		4
        /*0028*/ 	.byte	0x04, 0x1c
        /*002a*/ 	.short	(.L_304 - .L_303)


	//   ....[0]....
.L_303:
        /*002c*/ 	.word	0x00000010


	//----- nvinfo : EIATTR_MAX_THREADS
	.align		4
.L_304:
        /*0030*/ 	.byte	0x04, 0x05
        /*0032*/ 	.short	(.L_306 - .L_305)
.L_305:
        /*0034*/ 	.word	0x00000100
        /*0038*/ 	.word	0x00000001
        /*003c*/ 	.word	0x00000001


	//----- nvinfo : EIATTR_CBANK_PARAM_SIZE
	.align		4
.L_306:
        /*0040*/ 	.byte	0x03, 0x19
        /*0042*/ 	.short	0x0428


	//----- nvinfo : EIATTR_PARAM_CBANK
	.align		4
        /*0044*/ 	.byte	0x04, 0x0a
        /*0046*/ 	.short	(.L_308 - .L_307)
	.align		4
.L_307:
        /*0048*/ 	.word	index@(.nv.constant0._ZN7cutlass13device_kernelIN5flash19enable_sm80_to_sm89INS1_16FlashAttnFwdSm80INS1_25CollectiveMainloopFwdSm80ILi8ELi2ELb1EN4cute5tupleIJNS5_1CILi128EEENS7_ILi96EEENS7_ILi192EEEEEELi192ENS_10bfloat16_tEfNS_4arch4Sm80ELb1ELb0ELb0ELb0ELb0ELb0ELb1ELb0EEENS1_21CollectiveEpilogueFwdINS6_IJS8_SA_S9_EEENS6_IJNS7_ILi1EEESI_SI_EEESC_SE_Li256ELb0ELb1ELb0ELb0EEENS1_30DynamicPersistentTileSchedulerILi256ELi256ELb0ELb1ELb0EEEEEEEEEvNT_6ParamsE)
        /*004c*/ 	.short	0x0380
        /*004e*/ 	.short	0x0428


	//----- nvinfo : EIATTR_SW_WAR
	.align		4
.L_308:
        /*0050*/ 	.byte	0x04, 0x36
        /*0052*/ 	.short	(.L_310 - .L_309)
.L_309:
        /*0054*/ 	.word	0x00000008
.L_310:


//--------------------- .nv.info._ZN7cutlass13device_kernelIN5flash19enable_sm80_to_sm89INS1_16FlashAttnFwdSm80INS1_25CollectiveMainloopFwdSm80ILi8ELi2ELb1EN4cute5tupleIJNS5_1CILi128EEENS7_ILi96EEENS7_ILi192EEEEEELi192ENS_10bfloat16_tEfNS_4arch4Sm80ELb1ELb0ELb0ELb1ELb0ELb0ELb1ELb0EEENS1_21CollectiveEpilogueFwdINS6_IJS8_SA_S9_EEENS6_IJNS7_ILi1EEESI_SI_EEESC_SE_Li256ELb1ELb1ELb0ELb0EEENS1_19SingleTileSchedulerILb1ELb0ELb1ELi128EEEEEEEEEvNT_6ParamsE --------------------------
	.section	.nv.info._ZN7cutlass13device_kernelIN5flash19enable_sm80_to_sm89INS1_16FlashAttnFwdSm80INS1_25CollectiveMainloopFwdSm80ILi8ELi2ELb1EN4cute5tupleIJNS5_1CILi128EEENS7_ILi96EEENS7_ILi192EEEEEELi192ENS_10bfloat16_tEfNS_4arch4Sm80ELb1ELb0ELb0ELb1ELb0ELb0ELb1ELb0EEENS1_21CollectiveEpilogueFwdINS6_IJS8_SA_S9_EEENS6_IJNS7_ILi1EEESI_SI_EEESC_SE_Li256ELb1ELb1ELb0ELb0EEENS1_19SingleTileSchedulerILb1ELb0ELb1ELi128EEEEEEEEEvNT_6ParamsE,"",@"SHT_CUDA_INFO"
	.sectionflags	@""
	.align	4


	//----- nvinfo : EIATTR_CUDA_API_VERSION
	.align		4
        /*0000*/ 	.byte	0x04, 0x37
        /*0002*/ 	.short	(.L_312 - .L_311)
.L_311:
        /*0004*/ 	.word	0x00000082


	//----- nvinfo : EIATTR_KPARAM_INFO
	.align		4
.L_312:
        /*0008*/ 	.byte	0x04, 0x17
        /*000a*/ 	.short	(.L_314 - .L_313)
.L_313:
        /*000c*/ 	.word	0x00000000
        /*0010*/ 	.short	0x0000
        /*0012*/ 	.short	0x0000
        /*0014*/ 	.byte	0x00, 0xf0, 0x61, 0x10


	//----- nvinfo : EIATTR_SPARSE_MMA_MASK
	.align		4
.L_314:
        /*0018*/ 	.byte	0x03, 0x50
        /*001a*/ 	.short	0x0000


	//----- nvinfo : EIATTR_MAXREG_COUNT
	.align		4
        /*001c*/ 	.byte	0x03, 0x1b
        /*001e*/ 	.short	0x00ff


	//----- nvinfo : EIATTR_MERCURY_ISA_VERSION
	.align		4
        /*0020*/ 	.byte	0x03, 0x5f
        /*0022*/ 	.short	0x0101


	//----- nvinfo : EIATTR_VRC_CTA_INIT_COUNT
	.align		4
        /*0024*/ 	.byte	0x02, 0x4a
	.zero		1
	.zero		1


	//----- nvinfo : EIATTR_EXIT_INSTR_OFFSETS
	.align		4
        /*0028*/ 	.byte	0x04, 0x1c
        /*002a*/ 	.short	(.L_316 - .L_315)


	//   ....[0]....
.L_315:
        /*002c*/ 	.word	0x00000010


	//----- nvinfo : EIATTR_MAX_THREADS
	.align		4
.L_316:
        /*0030*/ 	.byte	0x04, 0x05
        /*0032*/ 	.short	(.L_318 - .L_317)
.L_317:
        /*0034*/ 	.word	0x00000100
        /*0038*/ 	.word	0x00000001
        /*003c*/ 	.word	0x00000001


	//----- nvinfo : EIATTR_CBANK_PARAM_SIZE
	.align		4
.L_318:
        /*0040*/ 	.byte	0x03, 0x19
        /*0042*/ 	.short	0x0418


	//----- nvinfo : EIATTR_PARAM_CBANK
	.align		4
        /*0044*/ 	.byte	0x04, 0x0a
        /*0046*/ 	.short	(.L_320 - .L_319)
	.align		4
.L_319:
        /*0048*/ 	.word	index@(.nv.constant0._ZN7cutlass13device_kernelIN5flash19enable_sm80_to_sm89INS1_16FlashAttnFwdSm80INS1_25CollectiveMainloopFwdSm80ILi8ELi2ELb1EN4cute5tupleIJNS5_1CILi128EEENS7_ILi96EEENS7_ILi192EEEEEELi192ENS_10bfloat16_tEfNS_4arch4Sm80ELb1ELb0ELb0ELb1ELb0ELb0ELb1ELb0EEENS1_21CollectiveEpilogueFwdINS6_IJS8_SA_S9_EEENS6_IJNS7_ILi1EEESI_SI_EEESC_SE_Li256ELb1ELb1ELb0ELb0EEENS1_19SingleTileSchedulerILb1ELb0ELb1ELi128EEEEEEEEEvNT_6ParamsE)
        /*004c*/ 	.short	0x0380
        /*004e*/ 	.short	0x0418


	//----- nvinfo : EIATTR_SW_WAR
	.align		4
.L_320:
        /*0050*/ 	.byte	0x04, 0x36
        /*0052*/ 	.short	(.L_322 - .L_321)
.L_321:
        /*0054*/ 	.word	0x00000008
.L_322:


//--------------------- .nv.info._ZN7cutlass13device_kernelIN5flash19enable_sm80_to_sm89INS1_16FlashAttnFwdSm80INS1_25CollectiveMainloopFwdSm80ILi8ELi2ELb0EN4cute5tupleIJNS5_1CILi128EEENS7_ILi64EEENS7_ILi192EEEEEELi192ENS_10bfloat16_tEfNS_4arch4Sm80ELb1ELb0ELb0ELb1ELb0ELb1ELb1ELb0EEENS1_21CollectiveEpilogueFwdINS6_IJS8_SA_S9_EEENS6_IJNS7_ILi1EEESI_SI_EEESC_SE_Li256ELb1ELb1ELb0ELb0EEENS1_19SingleTileSchedulerILb1ELb0ELb1ELi128EEEEEEEEEvNT_6ParamsE --------------------------
	.section	.nv.info._ZN7cutlass13device_kernelIN5flash19enable_sm80_to_sm89INS1_16FlashAttnFwdSm80INS1_25CollectiveMainloopFwdSm80ILi8ELi2ELb0EN4cute5tupleIJNS5_1CILi128EEENS7_ILi64EEENS7_ILi192EEEEEELi192ENS_10bfloat16_tEfNS_4arch4Sm80ELb1ELb0ELb0ELb1ELb0ELb1ELb1ELb0EEENS1_21CollectiveEpilogueFwdINS6_IJS8_SA_S9_EEENS6_IJNS7_ILi1EEESI_SI_EEESC_SE_Li256ELb1ELb1ELb0ELb0EEENS1_19SingleTileSchedulerILb1ELb0ELb1ELi128EEEEEEEEEvNT_6ParamsE,"",@"SHT_CUDA_INFO"
	.sectionflags	@""
	.align	4


	//----- nvinfo : EIATTR_CUDA_API_VERSION
	.align		4
        /*0000*/ 	.byte	0x04, 0x37
        /*0002*/ 	.short	(.L_324 - .L_323)
.L_323:
        /*0004*/ 	.word	0x00000082


	//----- nvinfo : EIATTR_KPARAM_INFO
	.align		4
.L_324:
        /*0008*/ 	.byte	0x04, 0x17
        /*000a*/ 	.short	(.L_326 - .L_325)
.L_325:
        /*000c*/ 	.word	0x00000000
        /*0010*/ 	.short	0x0000
        /*0012*/ 	.short	0x0000
        /*0014*/ 	.byte	0x00, 0xf0, 0x61, 0x10


	//----- nvinfo : EIATTR_SPARSE_MMA_MASK
	.align		4
.L_326:
        /*0018*/ 	.byte	0x03, 0x50
        /*001a*/ 	.short	0x0000


	//----- nvinfo : EIATTR_MAXREG_COUNT
	.align		4
        /*001c*/ 	.byte	0x03, 0x1b
        /*001e*/ 	.short	0x00ff


	//----- nvinfo : EIATTR_MERCURY_ISA_VERSION
	.align		4
        /*0020*/ 	.byte	0x03, 0x5f
        /*0022*/ 	.short	0x0101


	//----- nvinfo : EIATTR_VRC_CTA_INIT_COUNT
	.align		4
        /*0024*/ 	.byte	0x02, 0x4a
	.zero		1
	.zero		1


	//----- nvinfo : EIATTR_EXIT_INSTR_OFFSETS
	.align		4
        /*0028*/ 	.byte	0x04, 0x1c
        /*002a*/ 	.short	(.L_328 - .L_327)


	//   ....[0]....
.L_327:
        /*002c*/ 	.word	0x00000010


	//----- nvinfo : EIATTR_MAX_THREADS
	.align		4
.L_328:
        /*0030*/ 	.byte	0x04, 0x05
        /*0032*/ 	.short	(.L_330 - .L_329)
.L_329:
        /*0034*/ 	.word	0x00000100
        /*0038*/ 	.word	0x00000001
        /*003c*/ 	.word	0x00000001


	//----- nvinfo : EIATTR_CBANK_PARAM_SIZE
	.align		4
.L_330:
        /*0040*/ 	.byte	0x03, 0x19
        /*0042*/ 	.short	0x0418


	//----- nvinfo : EIATTR_PARAM_CBANK
	.align		4
        /*0044*/ 	.byte	0x04, 0x0a
        /*0046*/ 	.short	(.L_332 - .L_331)
	.align		4
.L_331:
        /*0048*/ 	.word	index@(.nv.constant0._ZN7cutlass13device_kernelIN5flash19enable_sm80_to_sm89INS1_16FlashAttnFwdSm80INS1_25CollectiveMainloopFwdSm80ILi8ELi2ELb0EN4cute5tupleIJNS5_1CILi128EEENS7_ILi64EEENS7_ILi192EEEEEELi192ENS_10bfloat16_tEfNS_4arch4Sm80ELb1ELb0ELb0ELb1ELb0ELb1ELb1ELb0EEENS1_21CollectiveEpilogueFwdINS6_IJS8_SA_S9_EEENS6_IJNS7_ILi1EEESI_SI_EEESC_SE_Li256ELb1ELb1ELb0ELb0EEENS1_19SingleTileSchedulerILb1ELb0ELb1ELi128EEEEEEEEEvNT_6ParamsE)
        /*004c*/ 	.short	0x0380
        /*004e*/ 	.short	0x0418


	//----- nvinfo : EIATTR_SW_WAR
	.align		4
.L_332:
        /*0050*/ 	.byte	0x04, 0x36
        /*0052*/ 	.short	(.L_334 - .L_333)
.L_333:
        /*0054*/ 	.word	0x00000008
.L_334:


//--------------------- .nv.callgraph             --------------------------
	.section	.nv.callgraph,"",@"SHT_CUDA_CALLGRAPH"
	.align	4
	.sectionentsize	8
	.align		4
        /*0000*/ 	.word	0x00000000
	.align		4
        /*0004*/ 	.word	0xffffffff
	.align		4
        /*0008*/ 	.word	0x00000000
	.align		4
        /*000c*/ 	.word	0xfffffffe
	.align		4
        /*0010*/ 	.word	0x00000000
	.align		4
        /*0014*/ 	.word	0xfffffffd
	.align		4
        /*0018*/ 	.word	0x00000000
	.align		4
        /*001c*/ 	.word	0xfffffffc


//--------------------- .nv.constant4             --------------------------
	.section	.nv.constant4,"a",@progbits
	.align	8
	.align		8
.nv.constant4:
        /*0000*/ 	.dword	_ZN66_INTERNAL_4f37314f_30_flash_fwd_hdim192_bf16_sm80_cu_f3e6f9ee_32224cuda3std3__45__cpo5beginE
	.align		8
        /*0008*/ 	.dword	_ZN66_INTERNAL_4f37314f_30_flash_fwd_hdim192_bf16_sm80_cu_f3e6f9ee_32224cuda3std3__45__cpo3endE
	.align		8
        /*0010*/ 	.dword	_ZN66_INTERNAL_4f37314f_30_flash_fwd_hdim192_bf16_sm80_cu_f3e6f9ee_32224cuda3std3__45__cpo6cbeginE
	.align		8
        /*0018*/ 	.dword	_ZN66_INTERNAL_4f37314f_30_flash_fwd_hdim192_bf16_sm80_cu_f3e6f9ee_32224cuda3std3__45__cpo4cendE
	.align		8
        /*0020*/ 	.dword	_ZN66_INTERNAL_4f37314f_30_flash_fwd_hdim192_bf16_sm80_cu_f3e6f9ee_32224cuda3std3__468_GLOBAL__N__4f37314f_30_flash_fwd_hdim192_bf16_sm80_cu_f3e6f9ee_32226ignoreE
	.align		8
        /*0028*/ 	.dword	_ZN66_INTERNAL_4f37314f_30_flash_fwd_hdim192_bf16_sm80_cu_f3e6f9ee_32224cuda3std3__419piecewise_constructE
	.align		8
        /*0030*/ 	.dword	_ZN66_INTERNAL_4f37314f_30_flash_fwd_hdim192_bf16_sm80_cu_f3e6f9ee_32224cuda3std3__48in_placeE
	.align		8
        /*0038*/ 	.dword	_ZN66_INTERNAL_4f37314f_30_flash_fwd_hdim192_bf16_sm80_cu_f3e6f9ee_32224cuda3std6ranges3__45__cpo4swapE
	.align		8
        /*0040*/ 	.dword	_ZN66_INTERNAL_4f37314f_30_flash_fwd_hdim192_bf16_sm80_cu_f3e6f9ee_32224cuda3std6ranges3__45__cpo9iter_moveE
	.align		8
        /*0048*/ 	.dword	_ZN66_INTERNAL_4f37314f_30_flash_fwd_hdim192_bf16_sm80_cu_f3e6f9ee_32224cute7productE
	.align		8
        /*0050*/ 	.dword	_ZN66_INTERNAL_4f37314f_30_flash_fwd_hdim192_bf16_sm80_cu_f3e6f9ee_32224cute1_E


//--------------------- .text._ZN7cutlass13device_kernelIN5flash19enable_sm80_to_sm89INS1_16FlashAttnFwdSm80INS1_25CollectiveMainloopFwdSm80ILi8ELi1ELb1EN4cute5tupleIJNS5_1CILi128EEENS7_ILi96EEENS7_ILi192EEEEEELi192ENS_10bfloat16_tEfNS_4arch4Sm80ELb0ELb0ELb0ELb0ELb0ELb0ELb1ELb0EEENS1_21CollectiveEpilogueFwdINS6_IJS8_SA_S9_EEENS6_IJNS7_ILi1EEESI_SI_EEESC_SE_Li256ELb0ELb1ELb0ELb0EEENS1_19SingleTileSchedulerILb0ELb0ELb1ELi128EEEEEEEEEvNT_6ParamsE --------------------------
	.section	.text._ZN7cutlass13device_kernelIN5flash19enable_sm80_to_sm89INS1_16FlashAttnFwdSm80INS1_25CollectiveMainloopFwdSm80ILi8ELi1ELb1EN4cute5tupleIJNS5_1CILi128EEENS7_ILi96EEENS7_ILi192EEEEEELi192ENS_10bfloat16_tEfNS_4arch4Sm80ELb0ELb0ELb0ELb0ELb0ELb0ELb1ELb0EEENS1_21CollectiveEpilogueFwdINS6_IJS8_SA_S9_EEENS6_IJNS7_ILi1EEESI_SI_EEESC_SE_Li256ELb0ELb1ELb0ELb0EEENS1_19SingleTileSchedulerILb0ELb0ELb1ELi128EEEEEEEEEvNT_6ParamsE,"ax",@progbits
	.align	128
.text._ZN7cutlass13device_kernelIN5flash19enable_sm80_to_sm89INS1_16FlashAttnFwdSm80INS1_25CollectiveMainloopFwdSm80ILi8ELi1ELb1EN4cute5tupleIJNS5_1CILi128EEENS7_ILi96EEENS7_ILi192EEEEEELi192ENS_10bfloat16_tEfNS_4arch4Sm80ELb0ELb0ELb0ELb0ELb0ELb0ELb1ELb0EEENS1_21CollectiveEpilogueFwdINS6_IJS8_SA_S9_EEENS6_IJNS7_ILi1EEESI_SI_EEESC_SE_Li256ELb0ELb1ELb0ELb0EEENS1_19SingleTileSchedulerILb0ELb0ELb1ELi128EEEEEEEEEvNT_6ParamsE:
        .type           _ZN7cutlass13device_kernelIN5flash19enable_sm80_to_sm89INS1_16FlashAttnFwdSm80INS1_25CollectiveMainloopFwdSm80ILi8ELi1ELb1EN4cute5tupleIJNS5_1CILi128EEENS7_ILi96EEENS7_ILi192EEEEEELi192ENS_10bfloat16_tEfNS_4arch4Sm80ELb0ELb0ELb0ELb0ELb0ELb0ELb1ELb0EEENS1_21CollectiveEpilogueFwdINS6_IJS8_SA_S9_EEENS6_IJNS7_ILi1EEESI_SI_EEESC_SE_Li256ELb0ELb1ELb0ELb0EEENS1_19SingleTileSchedulerILb0ELb0ELb1ELi128EEEEEEEEEvNT_6ParamsE,@function
        .size           _ZN7cutlass13device_kernelIN5flash19enable_sm80_to_sm89INS1_16FlashAttnFwdSm80INS1_25CollectiveMainloopFwdSm80ILi8ELi1ELb1EN4cute5tupleIJNS5_1CILi128EEENS7_ILi96EEENS7_ILi192EEEEEELi192ENS_10bfloat16_tEfNS_4arch4Sm80ELb0ELb0ELb0ELb0ELb0ELb0ELb1ELb0EEENS1_21CollectiveEpilogueFwdINS6_IJS8_SA_S9_EEENS6_IJNS7_ILi1EEESI_SI_EEESC_SE_Li256ELb0ELb1ELb0ELb0EEENS1_19SingleTileSchedulerILb0ELb0ELb1ELi128EEEEEEEEEvNT_6ParamsE,(.L_x_18 - _ZN7cutlass13device_kernelIN5flash19enable_sm80_to_sm89INS1_16FlashAttnFwdSm80INS1_25CollectiveMainloopFwdSm80ILi8ELi1ELb1EN4cute5tupleIJNS5_1CILi128EEENS7_ILi96EEENS7_ILi192EEEEEELi192ENS_10bfloat16_tEfNS_4arch4Sm80ELb0ELb0ELb0ELb0ELb0ELb0ELb1ELb0EEENS1_21CollectiveEpilogueFwdINS6_IJS8_SA_S9_EEENS6_IJNS7_ILi1EEESI_SI_EEESC_SE_Li256ELb0ELb1ELb0ELb0EEENS1_19SingleTileSchedulerILb0ELb0ELb1ELi128EEEEEEEEEvNT_6ParamsE)
        .other          _ZN7cutlass13device_kernelIN5flash19enable_sm80_to_sm89INS1_16FlashAttnFwdSm80INS1_25CollectiveMainloopFwdSm80ILi8ELi1ELb1EN4cute5tupleIJNS5_1CILi128EEENS7_ILi96EEENS7_ILi192EEEEEELi192ENS_10bfloat16_tEfNS_4arch4Sm80ELb0ELb0ELb0ELb0ELb0ELb0ELb1ELb0EEENS1_21CollectiveEpilogueFwdINS6_IJS8_SA_S9_EEENS6_IJNS7_ILi1EEESI_SI_EEESC_SE_Li256ELb0ELb1ELb0ELb0EEENS1_19SingleTileSchedulerILb0ELb0ELb1ELi128EEEEEEEEEvNT_6ParamsE,@"STO_CUDA_ENTRY STV_DEFAULT"
_ZN7cutlass13device_kernelIN5flash19enable_sm80_to_sm89INS1_16FlashAttnFwdSm80INS1_25CollectiveMainloopFwdSm80ILi8ELi1ELb1EN4cute5tupleIJNS5_1CILi128EEENS7_ILi96EEENS7_ILi192EEEEEELi192ENS_10bfloat16_tEfNS_4arch4Sm80ELb0ELb0ELb0ELb0ELb0ELb0ELb1ELb0EEENS1_21CollectiveEpilogueFwdINS6_IJS8_SA_S9_EEENS6_IJNS7_ILi1EEESI_SI_EEESC_SE_Li256ELb0ELb1ELb0ELb0EEENS1_19SingleTileSchedulerILb0ELb0ELb1ELi128EEEEEEEEEvNT_6ParamsE:
[----:B------:R-:W-:Y:S01]  /*0000*/  LDC R1, c[0x0][0x37c] ;  /* 0x0000df00ff017b82 */ /* 0x000fe20000000800 */
[----:B------:R-:W-:Y:S05]  /*0010*/  EXIT ;  /* 0x000000000000794d */ /* 0x000fea0003800000 */
.L_x_0:
[----:B------:R-:W-:-:S00]  /*0020*/  BRA `(.L_x_0) ;  /* 0xfffffffc00fc7947 */ /* 0x000fc0000383ffff */
[----:B------:R-:W-:-:S00]  /*0030*/  NOP ;  /* 0x0000000000007918 */ /* 0x000fc00000000000 */
        /* <DEDUP_REMOVED lines=12> */
.L_x_18:


//--------------------- .text._ZN7cutlass13device_kernelIN5flash19enable_sm80_to_sm89INS1_16FlashAttnFwdSm80INS1_25CollectiveMainloopFwdSm80ILi8ELi1ELb1EN4cute5tupleIJNS5_1CILi128EEENS7_ILi96EEENS7_ILi192EEEEEELi192ENS_10bfloat16_tEfNS_4arch4Sm80ELb0ELb0ELb0ELb1ELb0ELb0ELb1ELb0EEENS1_21CollectiveEpilogueFwdINS6_IJS8_SA_S9_EEENS6_IJNS7_ILi1EEESI_SI_EEESC_SE_Li256ELb1ELb1ELb0ELb0EEENS1_19SingleTileSchedulerILb1ELb0ELb1ELi128EEEEEEEEEvNT_6ParamsE --------------------------
	.section	.text._ZN7cutlass13device_kernelIN5flash19enable_sm80_to_sm89INS1_16FlashAttnFwdSm80INS1_25CollectiveMainloopFwdSm80ILi8ELi1ELb1EN4cute5tupleIJNS5_1CILi128EEENS7_ILi96EEENS7_ILi192EEEEEELi192ENS_10bfloat16_tEfNS_4arch4Sm80ELb0ELb0ELb0ELb1ELb0ELb0ELb1ELb0EEENS1_21CollectiveEpilogueFwdINS6_IJS8_SA_S9_EEENS6_IJNS7_ILi1EEESI_SI_EEESC_SE_Li256ELb1ELb1ELb0ELb0EEENS1_19SingleTileSchedulerILb1ELb0ELb1ELi128EEEEEEEEEvNT_6ParamsE,"ax",@progbits
	.align	128
.text._ZN7cutlass13device_kernelIN5flash19enable_sm80_to_sm89INS1_16FlashAttnFwdSm80INS1_25CollectiveMainloopFwdSm80ILi8ELi1ELb1EN4cute5tupleIJNS5_1CILi128EEENS7_ILi96EEENS7_ILi192EEEEEELi192ENS_10bfloat16_tEfNS_4arch4Sm80ELb0ELb0ELb0ELb1ELb0ELb0ELb1ELb0EEENS1_21CollectiveEpilogueFwdINS6_IJS8_SA_S9_EEENS6_IJNS7_ILi1EEESI_SI_EEESC_SE_Li256ELb1ELb1ELb0ELb0EEENS1_19SingleTileSchedulerILb1ELb0ELb1ELi128EEEEEEEEEvNT_6ParamsE:
        .type           _ZN7cutlass13device_kernelIN5flash19enable_sm80_to_sm89INS1_16FlashAttnFwdSm80INS1_25CollectiveMainloopFwdSm80ILi8ELi1ELb1EN4cute5tupleIJNS5_1CILi128EEENS7_ILi96EEENS7_ILi192EEEEEELi192ENS_10bfloat16_tEfNS_4arch4Sm80ELb0ELb0ELb0ELb1ELb0ELb0ELb1ELb0EEENS1_21CollectiveEpilogueFwdINS6_IJS8_SA_S9_EEENS6_IJNS7_ILi1EEESI_SI_EEESC_SE_Li256ELb1ELb1ELb0ELb0EEENS1_19SingleTileSchedulerILb1ELb0ELb1ELi128EEEEEEEEEvNT_6ParamsE,@function
        .size           _ZN7cutlass13device_kernelIN5flash19enable_sm80_to_sm89INS1_16FlashAttnFwdSm80INS1_25CollectiveMainloopFwdSm80ILi8ELi1ELb1EN4cute5tupleIJNS5_1CILi128EEENS7_ILi96EEENS7_ILi192EEEEEELi192ENS_10bfloat16_tEfNS_4arch4Sm80ELb0ELb0ELb0ELb1ELb0ELb0ELb1ELb0EEENS1_21CollectiveEpilogueFwdINS6_IJS8_SA_S9_EEENS6_IJNS7_ILi1EEESI_SI_EEESC_SE_Li256ELb1ELb1ELb0ELb0EEENS1_19SingleTileSchedulerILb1ELb0ELb1ELi128EEEEEEEEEvNT_6ParamsE,(.L_x_19 - _ZN7cutlass13device_kernelIN5flash19enable_sm80_to_sm89INS1_16FlashAttnFwdSm80INS1_25CollectiveMainloopFwdSm80ILi8ELi1ELb1EN4cute5tupleIJNS5_1CILi128EEENS7_ILi96EEENS7_ILi192EEEEEELi192ENS_10bfloat16_tEfNS_4arch4Sm80ELb0ELb0ELb0ELb1ELb0ELb0ELb1ELb0EEENS1_21CollectiveEpilogueFwdINS6_IJS8_SA_S9_EEENS6_IJNS7_ILi1EEESI_SI_EEESC_SE_Li256ELb1ELb1ELb0ELb0EEENS1_19SingleTileSchedulerILb1ELb0ELb1ELi128EEEEEEEEEvNT_6ParamsE)
        .other          _ZN7cutlass13device_kernelIN5flash19enable_sm80_to_sm89INS1_16FlashAttnFwdSm80INS1_25CollectiveMainloopFwdSm80ILi8ELi1ELb1EN4cute5tupleIJNS5_1CILi128EEENS7_ILi96EEENS7_ILi192EEEEEELi192ENS_10bfloat16_tEfNS_4arch4Sm80ELb0ELb0ELb0ELb1ELb0ELb0ELb1ELb0EEENS1_21CollectiveEpilogueFwdINS6_IJS8_SA_S9_EEENS6_IJNS7_ILi1EEESI_SI_EEESC_SE_Li256ELb1ELb1ELb0ELb0EEENS1_19SingleTileSchedulerILb1ELb0ELb1ELi128EEEEEEEEEvNT_6ParamsE,@"STO_CUDA_ENTRY STV_DEFAULT"
_ZN7cutlass13device_kernelIN5flash19enable_sm80_to_sm89INS1_16FlashAttnFwdSm80INS1_25CollectiveMainloopFwdSm80ILi8ELi1ELb1EN4cute5tupleIJNS5_1CILi128EEENS7_ILi96EEENS7_ILi192EEEEEELi192ENS_10bfloat16_tEfNS_4arch4Sm80ELb0ELb0ELb0ELb1ELb0ELb0ELb1ELb0EEENS1_21CollectiveEpilogueFwdINS6_IJS8_SA_S9_EEENS6_IJNS7_ILi1EEESI_SI_EEESC_SE_Li256ELb1ELb1ELb0ELb0EEENS1_19SingleTileSchedulerILb1ELb0ELb1ELi128EEEEEEEEEvNT_6ParamsE:
[----:B------:R-:W-:Y:S01]  /*0000*/  LDC R1, c[0x0][0x37c] ;  /* 0x0000df00ff017b82 */ /* 0x000fe20000000800 */
[----:B------:R-:W-:Y:S05]  /*0010*/  EXIT ;  /* 0x000000000000794d */ /* 0x000fea0003800000 */
.L_x_1:
        /* <DEDUP_REMOVED lines=14> */
.L_x_19:


//--------------------- .text._ZN7cutlass13device_kernelIN5flash19enable_sm80_to_sm89INS1_16FlashAttnFwdSm80INS1_25CollectiveMainloopFwdSm80ILi8ELi1ELb0EN4cute5tupleIJNS5_1CILi128EEENS7_ILi64EEENS7_ILi192EEEEEELi192ENS_10bfloat16_tEfNS_4arch4Sm80ELb0ELb0ELb0ELb1ELb0ELb1ELb1ELb0EEENS1_21CollectiveEpilogueFwdINS6_IJS8_SA_S9_EEENS6_IJNS7_ILi1EEESI_SI_EEESC_SE_Li256ELb1ELb1ELb0ELb0EEENS1_19SingleTileSchedulerILb1ELb0ELb1ELi128EEEEEEEEEvNT_6ParamsE --------------------------
	.section	.text._ZN7cutlass13device_kernelIN5flash19enable_sm80_to_sm89INS1_16FlashAttnFwdSm80INS1_25CollectiveMainloopFwdSm80ILi8ELi1ELb0EN4cute5tupleIJNS5_1CILi128EEENS7_ILi64EEENS7_ILi192EEEEEELi192ENS_10bfloat16_tEfNS_4arch4Sm80ELb0ELb0ELb0ELb1ELb0ELb1ELb1ELb0EEENS1_21CollectiveEpilogueFwdINS6_IJS8_SA_S9_EEENS6_IJNS7_ILi1EEESI_SI_EEESC_SE_Li256ELb1ELb1ELb0ELb0EEENS1_19SingleTileSchedulerILb1ELb0ELb1ELi128EEEEEEEEEvNT_6ParamsE,"ax",@progbits
	.align	128
.text._ZN7cutlass13device_kernelIN5flash19enable_sm80_to_sm89INS1_16FlashAttnFwdSm80INS1_25CollectiveMainloopFwdSm80ILi8ELi1ELb0EN4cute5tupleIJNS5_1CILi128EEENS7_ILi64EEENS7_ILi192EEEEEELi192ENS_10bfloat16_tEfNS_4arch4Sm80ELb0ELb0ELb0ELb1ELb0ELb1ELb1ELb0EEENS1_21CollectiveEpilogueFwdINS6_IJS8_SA_S9_EEENS6_IJNS7_ILi1EEESI_SI_EEESC_SE_Li256ELb1ELb1ELb0ELb0EEENS1_19SingleTileSchedulerILb1ELb0ELb1ELi128EEEEEEEEEvNT_6ParamsE:
        .type           _ZN7cutlass13device_kernelIN5flash19enable_sm80_to_sm89INS1_16FlashAttnFwdSm80INS1_25CollectiveMainloopFwdSm80ILi8ELi1ELb0EN4cute5tupleIJNS5_1CILi128EEENS7_ILi64EEENS7_ILi192EEEEEELi192ENS_10bfloat16_tEfNS_4arch4Sm80ELb0ELb0ELb0ELb1ELb0ELb1ELb1ELb0EEENS1_21CollectiveEpilogueFwdINS6_IJS8_SA_S9_EEENS6_IJNS7_ILi1EEESI_SI_EEESC_SE_Li256ELb1ELb1ELb0ELb0EEENS1_19SingleTileSchedulerILb1ELb0ELb1ELi128EEEEEEEEEvNT_6ParamsE,@function
        .size           _ZN7cutlass13device_kernelIN5flash19enable_sm80_to_sm89INS1_16FlashAttnFwdSm80INS1_25CollectiveMainloopFwdSm80ILi8ELi1ELb0EN4cute5tupleIJNS5_1CILi128EEENS7_ILi64EEENS7_ILi192EEEEEELi192ENS_10bfloat16_tEfNS_4arch4Sm80ELb0ELb0ELb0ELb1ELb0ELb1ELb1ELb0EEENS1_21CollectiveEpilogueFwdINS6_IJS8_SA_S9_EEENS6_IJNS7_ILi1EEESI_SI_EEESC_SE_Li256ELb1ELb1ELb0ELb0EEENS1_19SingleTileSchedulerILb1ELb0ELb1ELi128EEEEEEEEEvNT_6ParamsE,(.L_x_20 - _ZN7cutlass13device_kernelIN5flash19enable_sm80_to_sm89INS1_16FlashAttnFwdSm80INS1_25CollectiveMainloopFwdSm80ILi8ELi1ELb0EN4cute5tupleIJNS5_1CILi128EEENS7_ILi64EEENS7_ILi192EEEEEELi192ENS_10bfloat16_tEfNS_4arch4Sm80ELb0ELb0ELb0ELb1ELb0ELb1ELb1ELb0EEENS1_21CollectiveEpilogueFwdINS6_IJS8_SA_S9_EEENS6_IJNS7_ILi1EEESI_SI_EEESC_SE_Li256ELb1ELb1ELb0ELb0EEENS1_19SingleTileSchedulerILb1ELb0ELb1ELi128EEEEEEEEEvNT_6ParamsE)
        .other          _ZN7cutlass13device_kernelIN5flash19enable_sm80_to_sm89INS1_16FlashAttnFwdSm80INS1_25CollectiveMainloopFwdSm80ILi8ELi1ELb0EN4cute5tupleIJNS5_1CILi128EEENS7_ILi64EEENS7_ILi192EEEEEELi192ENS_10bfloat16_tEfNS_4arch4Sm80ELb0ELb0ELb0ELb1ELb0ELb1ELb1ELb0EEENS1_21CollectiveEpilogueFwdINS6_IJS8_SA_S9_EEENS6_IJNS7_ILi1EEESI_SI_EEESC_SE_Li256ELb1ELb1ELb0ELb0EEENS1_19SingleTileSchedulerILb1ELb0ELb1ELi128EEEEEEEEEvNT_6ParamsE,@"STO_CUDA_ENTRY STV_DEFAULT"
_ZN7cutlass13device_kernelIN5flash19enable_sm80_to_sm89INS1_16FlashAttnFwdSm80INS1_25CollectiveMainloopFwdSm80ILi8ELi1ELb0EN4cute5tupleIJNS5_1CILi128EEENS7_ILi64EEENS7_ILi192EEEEEELi192ENS_10bfloat16_tEfNS_4arch4Sm80ELb0ELb0ELb0ELb1ELb0ELb1ELb1ELb0EEENS1_21CollectiveEpilogueFwdINS6_IJS8_SA_S9_EEENS6_IJNS7_ILi1EEESI_SI_EEESC_SE_Li256ELb1ELb1ELb0ELb0EEENS1_19SingleTileSchedulerILb1ELb0ELb1ELi128EEEEEEEEEvNT_6ParamsE:
[----:B------:R-:W-:Y:S01]  /*0000*/  LDC R1, c[0x0][0x37c] ;  /* 0x0000df00ff017b82 */ /* 0x000fe20000000800 */
[----:B------:R-:W-:Y:S05]  /*0010*/  EXIT ;  /* 0x000000000000794d */ /* 0x000fea0003800000 */
.L_x_2:
        /* <DEDUP_REMOVED lines=14> */
.L_x_20:


//--------------------- .text._ZN7cutlass13device_kernelIN5flash19enable_sm80_to_sm89INS1_16FlashAttnFwdSm80INS1_25CollectiveMainloopFwdSm80ILi8ELi1ELb0EN4cute5tupleIJNS5_1CILi128EEENS7_ILi64EEENS7_ILi192EEEEEELi192ENS_10bfloat16_tEfNS_4arch4Sm80ELb0ELb1ELb0ELb0ELb0ELb0ELb1ELb0EEENS1_21CollectiveEpilogueFwdINS6_IJS8_SA_S9_EEENS6_IJNS7_ILi1EEESI_SI_EEESC_SE_Li256ELb0ELb1ELb0ELb0EEENS1_19SingleTileSchedulerILb0ELb0ELb1ELi128EEEEEEEEEvNT_6ParamsE --------------------------
	.section	.text._ZN7cutlass13device_kernelIN5flash19enable_sm80_to_sm89INS1_16FlashAttnFwdSm80INS1_25CollectiveMainloopFwdSm80ILi8ELi1ELb0EN4cute5tupleIJNS5_1CILi128EEENS7_ILi64EEENS7_ILi192EEEEEELi192ENS_10bfloat16_tEfNS_4arch4Sm80ELb0ELb1ELb0ELb0ELb0ELb0ELb1ELb0EEENS1_21CollectiveEpilogueFwdINS6_IJS8_SA_S9_EEENS6_IJNS7_ILi1EEESI_SI_EEESC_SE_Li256ELb0ELb1ELb0ELb0EEENS1_19SingleTileSchedulerILb0ELb0ELb1ELi128EEEEEEEEEvNT_6ParamsE,"ax",@progbits
	.align	128
.text._ZN7cutlass13device_kernelIN5flash19enable_sm80_to_sm89INS1_16FlashAttnFwdSm80INS1_25CollectiveMainloopFwdSm80ILi8ELi1ELb0EN4cute5tupleIJNS5_1CILi128EEENS7_ILi64EEENS7_ILi192EEEEEELi192ENS_10bfloat16_tEfNS_4arch4Sm80ELb0ELb1ELb0ELb0ELb0ELb0ELb1ELb0EEENS1_21CollectiveEpilogueFwdINS6_IJS8_SA_S9_EEENS6_IJNS7_ILi1EEESI_SI_EEESC_SE_Li256ELb0ELb1ELb0ELb0EEENS1_19SingleTileSchedulerILb0ELb0ELb1ELi128EEEEEEEEEvNT_6ParamsE:
        .type           _ZN7cutlass13device_kernelIN5flash19enable_sm80_to_sm89INS1_16FlashAttnFwdSm80INS1_25CollectiveMainloopFwdSm80ILi8ELi1ELb0EN4cute5tupleIJNS5_1CILi128EEENS7_ILi64EEENS7_ILi192EEEEEELi192ENS_10bfloat16_tEfNS_4arch4Sm80ELb0ELb1ELb0ELb0ELb0ELb0ELb1ELb0EEENS1_21CollectiveEpilogueFwdINS6_IJS8_SA_S9_EEENS6_IJNS7_ILi1EEESI_SI_EEESC_SE_Li256ELb0ELb1ELb0ELb0EEENS1_19SingleTileSchedulerILb0ELb0ELb1ELi128EEEEEEEEEvNT_6ParamsE,@function
        .size           _ZN7cutlass13device_kernelIN5flash19enable_sm80_to_sm89INS1_16FlashAttnFwdSm80INS1_25CollectiveMainloopFwdSm80ILi8ELi1ELb0EN4cute5tupleIJNS5_1CILi128EEENS7_ILi64EEENS7_ILi192EEEEEELi192ENS_10bfloat16_tEfNS_4arch4Sm80ELb0ELb1ELb0ELb0ELb0ELb0ELb1ELb0EEENS1_21CollectiveEpilogueFwdINS6_IJS8_SA_S9_EEENS6_IJNS7_ILi1EEESI_SI_EEESC_SE_Li256ELb0ELb1ELb0ELb0EEENS1_19SingleTileSchedulerILb0ELb0ELb1ELi128EEEEEEEEEvNT_6ParamsE,(.L_x_21 - _ZN7cutlass13device_kernelIN5flash19enable_sm80_to_sm89INS1_16FlashAttnFwdSm80INS1_25CollectiveMainloopFwdSm80ILi8ELi1ELb0EN4cute5tupleIJNS5_1CILi128EEENS7_ILi64EEENS7_ILi192EEEEEELi192ENS_10bfloat16_tEfNS_4arch4Sm80ELb0ELb1ELb0ELb0ELb0ELb0ELb1ELb0EEENS1_21CollectiveEpilogueFwdINS6_IJS8_SA_S9_EEENS6_IJNS7_ILi1EEESI_SI_EEESC_SE_Li256ELb0ELb1ELb0ELb0EEENS1_19SingleTileSchedulerILb0ELb0ELb1ELi128EEEEEEEEEvNT_6ParamsE)
        .other          _ZN7cutlass13device_kernelIN5flash19enable_sm80_to_sm89INS1_16FlashAttnFwdSm80INS1_25CollectiveMainloopFwdSm80ILi8ELi1ELb0EN4cute5tupleIJNS5_1CILi128EEENS7_ILi64EEENS7_ILi192EEEEEELi192ENS_10bfloat16_tEfNS_4arch4Sm80ELb0ELb1ELb0ELb0ELb0ELb0ELb1ELb0EEENS1_21CollectiveEpilogueFwdINS6_IJS8_SA_S9_EEENS6_IJNS7_ILi1EEESI_SI_EEESC_SE_Li256ELb0ELb1ELb0ELb0EEENS1_19SingleTileSchedulerILb0ELb0ELb1ELi128EEEEEEEEEvNT_6ParamsE,@"STO_CUDA_ENTRY STV_DEFAULT"
_ZN7cutlass13device_kernelIN5flash19enable_sm80_to_sm89INS1_16FlashAttnFwdSm80INS1_25CollectiveMainloopFwdSm80ILi8ELi1ELb0EN4cute5tupleIJNS5_1CILi128EEENS7_ILi64EEENS7_ILi192EEEEEELi192ENS_10bfloat16_tEfNS_4arch4Sm80ELb0ELb1ELb0ELb0ELb0ELb0ELb1ELb0EEENS1_21CollectiveEpilogueFwdINS6_IJS8_SA_S9_EEENS6_IJNS7_ILi1EEESI_SI_EEESC_SE_Li256ELb0ELb1ELb0ELb0EEENS1_19SingleTileSchedulerILb0ELb0ELb1ELi128EEEEEEEEEvNT_6ParamsE:
[----:B------:R-:W-:Y:S01]  /*0000*/  LDC R1, c[0x0][0x37c] ;  /* 0x0000df00ff017b82 */ /* 0x000fe20000000800 */
[----:B------:R-:W-:Y:S05]  /*0010*/  EXIT ;  /* 0x000000000000794d */ /* 0x000fea0003800000 */
.L_x_3:
        /* <DEDUP_REMOVED lines=14> */
.L_x_21:


//--------------------- .text._ZN7cutlass13device_kernelIN5flash19enable_sm80_to_sm89INS1_16FlashAttnFwdSm80INS1_25CollectiveMainloopFwdSm80ILi8ELi1ELb0EN4cute5tupleIJNS5_1CILi128EEENS7_ILi64EEENS7_ILi192EEEEEELi192ENS_10bfloat16_tEfNS_4arch4Sm80ELb0ELb1ELb0ELb1ELb0ELb0ELb1ELb0EEENS1_21CollectiveEpilogueFwdINS6_IJS8_SA_S9_EEENS6_IJNS7_ILi1EEESI_SI_EEESC_SE_Li256ELb1ELb1ELb0ELb0EEENS1_19SingleTileSchedulerILb1ELb0ELb1ELi128EEEEEEEEEvNT_6ParamsE --------------------------
	.section	.text._ZN7cutlass13device_kernelIN5flash19enable_sm80_to_sm89INS1_16FlashAttnFwdSm80INS1_25CollectiveMainloopFwdSm80ILi8ELi1ELb0EN4cute5tupleIJNS5_1CILi128EEENS7_ILi64EEENS7_ILi192EEEEEELi192ENS_10bfloat16_tEfNS_4arch4Sm80ELb0ELb1ELb0ELb1ELb0ELb0ELb1ELb0EEENS1_21CollectiveEpilogueFwdINS6_IJS8_SA_S9_EEENS6_IJNS7_ILi1EEESI_SI_EEESC_SE_Li256ELb1ELb1ELb0ELb0EEENS1_19SingleTileSchedulerILb1ELb0ELb1ELi128EEEEEEEEEvNT_6ParamsE,"ax",@progbits
	.align	128
.text._ZN7cutlass13device_kernelIN5flash19enable_sm80_to_sm89INS1_16FlashAttnFwdSm80INS1_25CollectiveMainloopFwdSm80ILi8ELi1ELb0EN4cute5tupleIJNS5_1CILi128EEENS7_ILi64EEENS7_ILi192EEEEEELi192ENS_10bfloat16_tEfNS_4arch4Sm80ELb0ELb1ELb0ELb1ELb0ELb0ELb1ELb0EEENS1_21CollectiveEpilogueFwdINS6_IJS8_SA_S9_EEENS6_IJNS7_ILi1EEESI_SI_EEESC_SE_Li256ELb1ELb1ELb0ELb0EEENS1_19SingleTileSchedulerILb1ELb0ELb1ELi128EEEEEEEEEvNT_6ParamsE:
        .type           _ZN7cutlass13device_kernelIN5flash19enable_sm80_to_sm89INS1_16FlashAttnFwdSm80INS1_25CollectiveMainloopFwdSm80ILi8ELi1ELb0EN4cute5tupleIJNS5_1CILi128EEENS7_ILi64EEENS7_ILi192EEEEEELi192ENS_10bfloat16_tEfNS_4arch4Sm80ELb0ELb1ELb0ELb1ELb0ELb0ELb1ELb0EEENS1_21CollectiveEpilogueFwdINS6_IJS8_SA_S9_EEENS6_IJNS7_ILi1EEESI_SI_EEESC_SE_Li256ELb1ELb1ELb0ELb0EEENS1_19SingleTileSchedulerILb1ELb0ELb1ELi128EEEEEEEEEvNT_6ParamsE,@function
        .size           _ZN7cutlass13device_kernelIN5flash19enable_sm80_to_sm89INS1_16FlashAttnFwdSm80INS1_25CollectiveMainloopFwdSm80ILi8ELi1ELb0EN4cute5tupleIJNS5_1CILi128EEENS7_ILi64EEENS7_ILi192EEEEEELi192ENS_10bfloat16_tEfNS_4arch4Sm80ELb0ELb1ELb0ELb1ELb0ELb0ELb1ELb0EEENS1_21CollectiveEpilogueFwdINS6_IJS8_SA_S9_EEENS6_IJNS7_ILi1EEESI_SI_EEESC_SE_Li256ELb1ELb1ELb0ELb0EEENS1_19SingleTileSchedulerILb1ELb0ELb1ELi128EEEEEEEEEvNT_6ParamsE,(.L_x_22 - _ZN7cutlass13device_kernelIN5flash19enable_sm80_to_sm89INS1_16FlashAttnFwdSm80INS1_25CollectiveMainloopFwdSm80ILi8ELi1ELb0EN4cute5tupleIJNS5_1CILi128EEENS7_ILi64EEENS7_ILi192EEEEEELi192ENS_10bfloat16_tEfNS_4arch4Sm80ELb0ELb1ELb0ELb1ELb0ELb0ELb1ELb0EEENS1_21CollectiveEpilogueFwdINS6_IJS8_SA_S9_EEENS6_IJNS7_ILi1EEESI_SI_EEESC_SE_Li256ELb1ELb1ELb0ELb0EEENS1_19SingleTileSchedulerILb1ELb0ELb1ELi128EEEEEEEEEvNT_6ParamsE)
        .other          _ZN7cutlass13device_kernelIN5flash19enable_sm80_to_sm89INS1_16FlashAttnFwdSm80INS1_25CollectiveMainloopFwdSm80ILi8ELi1ELb0EN4cute5tupleIJNS5_1CILi128EEENS7_ILi64EEENS7_ILi192EEEEEELi192ENS_10bfloat16_tEfNS_4arch4Sm80ELb0ELb1ELb0ELb1ELb0ELb0ELb1ELb0EEENS1_21CollectiveEpilogueFwdINS6_IJS8_SA_S9_EEENS6_IJNS7_ILi1EEESI_SI_EEESC_SE_Li256ELb1ELb1ELb0ELb0EEENS1_19SingleTileSchedulerILb1ELb0ELb1ELi128EEEEEEEEEvNT_6ParamsE,@"STO_CUDA_ENTRY STV_DEFAULT"
_ZN7cutlass13device_kernelIN5flash19enable_sm80_to_sm89INS1_16FlashAttnFwdSm80INS1_25CollectiveMainloopFwdSm80ILi8ELi1ELb0EN4cute5tupleIJNS5_1CILi128EEENS7_ILi64EEENS7_ILi192EEEEEELi192ENS_10bfloat16_tEfNS_4arch4Sm80ELb0ELb1ELb0ELb1ELb0ELb0ELb1ELb0EEENS1_21CollectiveEpilogueFwdINS6_IJS8_SA_S9_EEENS6_IJNS7_ILi1EEESI_SI_EEESC_SE_Li256ELb1ELb1ELb0ELb0EEENS1_19SingleTileSchedulerILb1ELb0ELb1ELi128EEEEEEEEEvNT_6ParamsE:
[----:B------:R-:W-:Y:S01]  /*0000*/  LDC R1, c[0x0][0x37c] ;  /* 0x0000df00ff017b82 */ /* 0x000fe20000000800 */
[----:B------:R-:W-:Y:S05]  /*0010*/  EXIT ;  /* 0x000000000000794d */ /* 0x000fea0003800000 */
.L_x_4:
        /* <DEDUP_REMOVED lines=14> */
.L_x_22:


//--------------------- .text._ZN7cutlass13device_kernelIN5flash19enable_sm80_to_sm89INS1_16FlashAttnFwdSm80INS1_25CollectiveMainloopFwdSm80ILi8ELi1ELb0EN4cute5tupleIJNS5_1CILi128EEENS7_ILi64EEENS7_ILi192EEEEEELi192ENS_10bfloat16_tEfNS_4arch4Sm80ELb0ELb1ELb0ELb1ELb0ELb1ELb1ELb0EEENS1_21CollectiveEpilogueFwdINS6_IJS8_SA_S9_EEENS6_IJNS7_ILi1EEESI_SI_EEESC_SE_Li256ELb1ELb1ELb0ELb0EEENS1_19SingleTileSchedulerILb1ELb0ELb1ELi128EEEEEEEEEvNT_6ParamsE --------------------------
	.section	.text._ZN7cutlass13device_kernelIN5flash19enable_sm80_to_sm89INS1_16FlashAttnFwdSm80INS1_25CollectiveMainloopFwdSm80ILi8ELi1ELb0EN4cute5tupleIJNS5_1CILi128EEENS7_ILi64EEENS7_ILi192EEEEEELi192ENS_10bfloat16_tEfNS_4arch4Sm80ELb0ELb1ELb0ELb1ELb0ELb1ELb1ELb0EEENS1_21CollectiveEpilogueFwdINS6_IJS8_SA_S9_EEENS6_IJNS7_ILi1EEESI_SI_EEESC_SE_Li256ELb1ELb1ELb0ELb0EEENS1_19SingleTileSchedulerILb1ELb0ELb1ELi128EEEEEEEEEvNT_6ParamsE,"ax",@progbits
	.align	128
.text._ZN7cutlass13device_kernelIN5flash19enable_sm80_to_sm89INS1_16FlashAttnFwdSm80INS1_25CollectiveMainloopFwdSm80ILi8ELi1ELb0EN4cute5tupleIJNS5_1CILi128EEENS7_ILi64EEENS7_ILi192EEEEEELi192ENS_10bfloat16_tEfNS_4arch4Sm80ELb0ELb1ELb0ELb1ELb0ELb1ELb1ELb0EEENS1_21CollectiveEpilogueFwdINS6_IJS8_SA_S9_EEENS6_IJNS7_ILi1EEESI_SI_EEESC_SE_Li256ELb1ELb1ELb0ELb0EEENS1_19SingleTileSchedulerILb1ELb0ELb1ELi128EEEEEEEEEvNT_6ParamsE:
        .type           _ZN7cutlass13device_kernelIN5flash19enable_sm80_to_sm89INS1_16FlashAttnFwdSm80INS1_25CollectiveMainloopFwdSm80ILi8ELi1ELb0EN4cute5tupleIJNS5_1CILi128EEENS7_ILi64EEENS7_ILi192EEEEEELi192ENS_10bfloat16_tEfNS_4arch4Sm80ELb0ELb1ELb0ELb1ELb0ELb1ELb1ELb0EEENS1_21CollectiveEpilogueFwdINS6_IJS8_SA_S9_EEENS6_IJNS7_ILi1EEESI_SI_EEESC_SE_Li256ELb1ELb1ELb0ELb0EEENS1_19SingleTileSchedulerILb1ELb0ELb1ELi128EEEEEEEEEvNT_6ParamsE,@function
        .size           _ZN7cutlass13device_kernelIN5flash19enable_sm80_to_sm89INS1_16FlashAttnFwdSm80INS1_25CollectiveMainloopFwdSm80ILi8ELi1ELb0EN4cute5tupleIJNS5_1CILi128EEENS7_ILi64EEENS7_ILi192EEEEEELi192ENS_10bfloat16_tEfNS_4arch4Sm80ELb0ELb1ELb0ELb1ELb0ELb1ELb1ELb0EEENS1_21CollectiveEpilogueFwdINS6_IJS8_SA_S9_EEENS6_IJNS7_ILi1EEESI_SI_EEESC_SE_Li256ELb1ELb1ELb0ELb0EEENS1_19SingleTileSchedulerILb1ELb0ELb1ELi128EEEEEEEEEvNT_6ParamsE,(.L_x_23 - _ZN7cutlass13device_kernelIN5flash19enable_sm80_to_sm89INS1_16FlashAttnFwdSm80INS1_25CollectiveMainloopFwdSm80ILi8ELi1ELb0EN4cute5tupleIJNS5_1CILi128EEENS7_ILi64EEENS7_ILi192EEEEEELi192ENS_10bfloat16_tEfNS_4arch4Sm80ELb0ELb1ELb0ELb1ELb0ELb1ELb1ELb0EEENS1_21CollectiveEpilogueFwdINS6_IJS8_SA_S9_EEENS6_IJNS7_ILi1EEESI_SI_EEESC_SE_Li256ELb1ELb1ELb0ELb0EEENS1_19SingleTileSchedulerILb1ELb0ELb1ELi128EEEEEEEEEvNT_6ParamsE)
        .other          _ZN7cutlass13device_kernelIN5flash19enable_sm80_to_sm89INS1_16FlashAttnFwdSm80INS1_25CollectiveMainloopFwdSm80ILi8ELi1ELb0EN4cute5tupleIJNS5_1CILi128EEENS7_ILi64EEENS7_ILi192EEEEEELi192ENS_10bfloat16_tEfNS_4arch4Sm80ELb0ELb1ELb0ELb1ELb0ELb1ELb1ELb0EEENS1_21CollectiveEpilogueFwdINS6_IJS8_SA_S9_EEENS6_IJNS7_ILi1EEESI_SI_EEESC_SE_Li256ELb1ELb1ELb0ELb0EEENS1_19SingleTileSchedulerILb1ELb0ELb1ELi128EEEEEEEEEvNT_6ParamsE,@"STO_CUDA_ENTRY STV_DEFAULT"
_ZN7cutlass13device_kernelIN5flash19enable_sm80_to_sm89INS1_16FlashAttnFwdSm80INS1_25CollectiveMainloopFwdSm80ILi8ELi1ELb0EN4cute5tupleIJNS5_1CILi128EEENS7_ILi64EEENS7_ILi192EEEEEELi192ENS_10bfloat16_tEfNS_4arch4Sm80ELb0ELb1ELb0ELb1ELb0ELb1ELb1ELb0EEENS1_21CollectiveEpilogueFwdINS6_IJS8_SA_S9_EEENS6_IJNS7_ILi1EEESI_SI_EEESC_SE_Li256ELb1ELb1ELb0ELb0EEENS1_19SingleTileSchedulerILb1ELb0ELb1ELi128EEEEEEEEEvNT_6ParamsE:
[----:B------:R-:W-:Y:S01]  /*0000*/  LDC R1, c[0x0][0x37c] ;  /* 0x0000df00ff017b82 */ /* 0x000fe20000000800 */
[----:B------:R-:W-:Y:S05]  /*0010*/  EXIT ;  /* 0x000000000000794d */ /* 0x000fea0003800000 */
.L_x_5:
        /* <DEDUP_REMOVED lines=14> */
.L_x_23:


//--------------------- .text._ZN7cutlass13device_kernelIN5flash19enable_sm80_to_sm89INS1_16FlashAttnFwdSm80INS1_25CollectiveMainloopFwdSm80ILi8ELi1ELb1EN4cute5tupleIJNS5_1CILi128EEENS7_ILi96EEENS7_ILi192EEEEEELi192ENS_10bfloat16_tEfNS_4arch4Sm80ELb1ELb0ELb0ELb0ELb0ELb0ELb1ELb0EEENS1_21CollectiveEpilogueFwdINS6_IJS8_SA_S9_EEENS6_IJNS7_ILi1EEESI_SI_EEESC_SE_Li256ELb0ELb1ELb0ELb0EEENS1_30DynamicPersistentTileSchedulerILi256ELi256ELb0ELb1ELb0EEEEEEEEEvNT_6ParamsE --------------------------
	.section	.text._ZN7cutlass13device_kernelIN5flash19enable_sm80_to_sm89INS1_16FlashAttnFwdSm80INS1_25CollectiveMainloopFwdSm80ILi8ELi1ELb1EN4cute5tupleIJNS5_1CILi128EEENS7_ILi96EEENS7_ILi192EEEEEELi192ENS_10bfloat16_tEfNS_4arch4Sm80ELb1ELb0ELb0ELb0ELb0ELb0ELb1ELb0EEENS1_21CollectiveEpilogueFwdINS6_IJS8_SA_S9_EEENS6_IJNS7_ILi1EEESI_SI_EEESC_SE_Li256ELb0ELb1ELb0ELb0EEENS1_30DynamicPersistentTileSchedulerILi256ELi256ELb0ELb1ELb0EEEEEEEEEvNT_6ParamsE,"ax",@progbits
	.align	128
.text._ZN7cutlass13device_kernelIN5flash19enable_sm80_to_sm89INS1_16FlashAttnFwdSm80INS1_25CollectiveMainloopFwdSm80ILi8ELi1ELb1EN4cute5tupleIJNS5_1CILi128EEENS7_ILi96EEENS7_ILi192EEEEEELi192ENS_10bfloat16_tEfNS_4arch4Sm80ELb1ELb0ELb0ELb0ELb0ELb0ELb1ELb0EEENS1_21CollectiveEpilogueFwdINS6_IJS8_SA_S9_EEENS6_IJNS7_ILi1EEESI_SI_EEESC_SE_Li256ELb0ELb1ELb0ELb0EEENS1_30DynamicPersistentTileSchedulerILi256ELi256ELb0ELb1ELb0EEEEEEEEEvNT_6ParamsE:
        .type           _ZN7cutlass13device_kernelIN5flash19enable_sm80_to_sm89INS1_16FlashAttnFwdSm80INS1_25CollectiveMainloopFwdSm80ILi8ELi1ELb1EN4cute5tupleIJNS5_1CILi128EEENS7_ILi96EEENS7_ILi192EEEEEELi192ENS_10bfloat16_tEfNS_4arch4Sm80ELb1ELb0ELb0ELb0ELb0ELb0ELb1ELb0EEENS1_21CollectiveEpilogueFwdINS6_IJS8_SA_S9_EEENS6_IJNS7_ILi1EEESI_SI_EEESC_SE_Li256ELb0ELb1ELb0ELb0EEENS1_30DynamicPersistentTileSchedulerILi256ELi256ELb0ELb1ELb0EEEEEEEEEvNT_6ParamsE,@function
        .size           _ZN7cutlass13device_kernelIN5flash19enable_sm80_to_sm89INS1_16FlashAttnFwdSm80INS1_25CollectiveMainloopFwdSm80ILi8ELi1ELb1EN4cute5tupleIJNS5_1CILi128EEENS7_ILi96EEENS7_ILi192EEEEEELi192ENS_10bfloat16_tEfNS_4arch4Sm80ELb1ELb0ELb0ELb0ELb0ELb0ELb1ELb0EEENS1_21CollectiveEpilogueFwdINS6_IJS8_SA_S9_EEENS6_IJNS7_ILi1EEESI_SI_EEESC_SE_Li256ELb0ELb1ELb0ELb0EEENS1_30DynamicPersistentTileSchedulerILi256ELi256ELb0ELb1ELb0EEEEEEEEEvNT_6ParamsE,(.L_x_24 - _ZN7cutlass13device_kernelIN5flash19enable_sm80_to_sm89INS1_16FlashAttnFwdSm80INS1_25CollectiveMainloopFwdSm80ILi8ELi1ELb1EN4cute5tupleIJNS5_1CILi128EEENS7_ILi96EEENS7_ILi192EEEEEELi192ENS_10bfloat16_tEfNS_4arch4Sm80ELb1ELb0ELb0ELb0ELb0ELb0ELb1ELb0EEENS1_21CollectiveEpilogueFwdINS6_IJS8_SA_S9_EEENS6_IJNS7_ILi1EEESI_SI_EEESC_SE_Li256ELb0ELb1ELb0ELb0EEENS1_30DynamicPersistentTileSchedulerILi256ELi256ELb0ELb1ELb0EEEEEEEEEvNT_6ParamsE)
        .other          _ZN7cutlass13device_kernelIN5flash19enable_sm80_to_sm89INS1_16FlashAttnFwdSm80INS1_25CollectiveMainloopFwdSm80ILi8ELi1ELb1EN4cute5tupleIJNS5_1CILi128EEENS7_ILi96EEENS7_ILi192EEEEEELi192ENS_10bfloat16_tEfNS_4arch4Sm80ELb1ELb0ELb0ELb0ELb0ELb0ELb1ELb0EEENS1_21CollectiveEpilogueFwdINS6_IJS8_SA_S9_EEENS6_IJNS7_ILi1EEESI_SI_EEESC_SE_Li256ELb0ELb1ELb0ELb0EEENS1_30DynamicPersistentTileSchedulerILi256ELi256ELb0ELb1ELb0EEEEEEEEEvNT_6ParamsE,@"STO_CUDA_ENTRY STV_DEFAULT"
_ZN7cutlass13device_kernelIN5flash19enable_sm80_to_sm89INS1_16FlashAttnFwdSm80INS1_25CollectiveMainloopFwdSm80ILi8ELi1ELb1EN4cute5tupleIJNS5_1CILi128EEENS7_ILi96EEENS7_ILi192EEEEEELi192ENS_10bfloat16_tEfNS_4arch4Sm80ELb1ELb0ELb0ELb0ELb0ELb0ELb1ELb0EEENS1_21CollectiveEpilogueFwdINS6_IJS8_SA_S9_EEENS6_IJNS7_ILi1EEESI_SI_EEESC_SE_Li256ELb0ELb1ELb0ELb0EEENS1_30DynamicPersistentTileSchedulerILi256ELi256ELb0ELb1ELb0EEEEEEEEEvNT_6ParamsE:
[----:B------:R-:W-:Y:S01]  /*0000*/  LDC R1, c[0x0][0x37c] ;  /* 0x0000df00ff017b82 */ /* 0x000fe20000000800 */
[----:B------:R-:W-:Y:S05]  /*0010*/  EXIT ;  /* 0x000000000000794d */ /* 0x000fea0003800000 */
.L_x_6:
        /* <DEDUP_REMOVED lines=14> */
.L_x_24:


//--------------------- .text._ZN7cutlass13device_kernelIN5flash19enable_sm80_to_sm89INS1_16FlashAttnFwdSm80INS1_25CollectiveMainloopFwdSm80ILi8ELi1ELb1EN4cute5tupleIJNS5_1CILi128EEENS7_ILi96EEENS7_ILi192EEEEEELi192ENS_10bfloat16_tEfNS_4arch4Sm80ELb1ELb0ELb0ELb1ELb0ELb0ELb1ELb0EEENS1_21CollectiveEpilogueFwdINS6_IJS8_SA_S9_EEENS6_IJNS7_ILi1EEESI_SI_EEESC_SE_Li256ELb1ELb1ELb0ELb0EEENS1_19SingleTileSchedulerILb1ELb0ELb1ELi128EEEEEEEEEvNT_6ParamsE --------------------------
	.section	.text._ZN7cutlass13device_kernelIN5flash19enable_sm80_to_sm89INS1_16FlashAttnFwdSm80INS1_25CollectiveMainloopFwdSm80ILi8ELi1ELb1EN4cute5tupleIJNS5_1CILi128EEENS7_ILi96EEENS7_ILi192EEEEEELi192ENS_10bfloat16_tEfNS_4arch4Sm80ELb1ELb0ELb0ELb1ELb0ELb0ELb1ELb0EEENS1_21CollectiveEpilogueFwdINS6_IJS8_SA_S9_EEENS6_IJNS7_ILi1EEESI_SI_EEESC_SE_Li256ELb1ELb1ELb0ELb0EEENS1_19SingleTileSchedulerILb1ELb0ELb1ELi128EEEEEEEEEvNT_6ParamsE,"ax",@progbits
	.align	128
.text._ZN7cutlass13device_kernelIN5flash19enable_sm80_to_sm89INS1_16FlashAttnFwdSm80INS1_25CollectiveMainloopFwdSm80ILi8ELi1ELb1EN4cute5tupleIJNS5_1CILi128EEENS7_ILi96EEENS7_ILi192EEEEEELi192ENS_10bfloat16_tEfNS_4arch4Sm80ELb1ELb0ELb0ELb1ELb0ELb0ELb1ELb0EEENS1_21CollectiveEpilogueFwdINS6_IJS8_SA_S9_EEENS6_IJNS7_ILi1EEESI_SI_EEESC_SE_Li256ELb1ELb1ELb0ELb0EEENS1_19SingleTileSchedulerILb1ELb0ELb1ELi128EEEEEEEEEvNT_6ParamsE:
        .type           _ZN7cutlass13device_kernelIN5flash19enable_sm80_to_sm89INS1_16FlashAttnFwdSm80INS1_25CollectiveMainloopFwdSm80ILi8ELi1ELb1EN4cute5tupleIJNS5_1CILi128EEENS7_ILi96EEENS7_ILi192EEEEEELi192ENS_10bfloat16_tEfNS_4arch4Sm80ELb1ELb0ELb0ELb1ELb0ELb0ELb1ELb0EEENS1_21CollectiveEpilogueFwdINS6_IJS8_SA_S9_EEENS6_IJNS7_ILi1EEESI_SI_EEESC_SE_Li256ELb1ELb1ELb0ELb0EEENS1_19SingleTileSchedulerILb1ELb0ELb1ELi128EEEEEEEEEvNT_6ParamsE,@function
        .size           _ZN7cutlass13device_kernelIN5flash19enable_sm80_to_sm89INS1_16FlashAttnFwdSm80INS1_25CollectiveMainloopFwdSm80ILi8ELi1ELb1EN4cute5tupleIJNS5_1CILi128EEENS7_ILi96EEENS7_ILi192EEEEEELi192ENS_10bfloat16_tEfNS_4arch4Sm80ELb1ELb0ELb0ELb1ELb0ELb0ELb1ELb0EEENS1_21CollectiveEpilogueFwdINS6_IJS8_SA_S9_EEENS6_IJNS7_ILi1EEESI_SI_EEESC_SE_Li256ELb1ELb1ELb0ELb0EEENS1_19SingleTileSchedulerILb1ELb0ELb1ELi128EEEEEEEEEvNT_6ParamsE,(.L_x_25 - _ZN7cutlass13device_kernelIN5flash19enable_sm80_to_sm89INS1_16FlashAttnFwdSm80INS1_25CollectiveMainloopFwdSm80ILi8ELi1ELb1EN4cute5tupleIJNS5_1CILi128EEENS7_ILi96EEENS7_ILi192EEEEEELi192ENS_10bfloat16_tEfNS_4arch4Sm80ELb1ELb0ELb0ELb1ELb0ELb0ELb1ELb0EEENS1_21CollectiveEpilogueFwdINS6_IJS8_SA_S9_EEENS6_IJNS7_ILi1EEESI_SI_EEESC_SE_Li256ELb1ELb1ELb0ELb0EEENS1_19SingleTileSchedulerILb1ELb0ELb1ELi128EEEEEEEEEvNT_6ParamsE)
        .other          _ZN7cutlass13device_kernelIN5flash19enable_sm80_to_sm89INS1_16FlashAttnFwdSm80INS1_25CollectiveMainloopFwdSm80ILi8ELi1ELb1EN4cute5tupleIJNS5_1CILi128EEENS7_ILi96EEENS7_ILi192EEEEEELi192ENS_10bfloat16_tEfNS_4arch4Sm80ELb1ELb0ELb0ELb1ELb0ELb0ELb1ELb0EEENS1_21CollectiveEpilogueFwdINS6_IJS8_SA_S9_EEENS6_IJNS7_ILi1EEESI_SI_EEESC_SE_Li256ELb1ELb1ELb0ELb0EEENS1_19SingleTileSchedulerILb1ELb0ELb1ELi128EEEEEEEEEvNT_6ParamsE,@"STO_CUDA_ENTRY STV_DEFAULT"
_ZN7cutlass13device_kernelIN5flash19enable_sm80_to_sm89INS1_16FlashAttnFwdSm80INS1_25CollectiveMainloopFwdSm80ILi8ELi1ELb1EN4cute5tupleIJNS5_1CILi128EEENS7_ILi96EEENS7_ILi192EEEEEELi192ENS_10bfloat16_tEfNS_4arch4Sm80ELb1ELb0ELb0ELb1ELb0ELb0ELb1ELb0EEENS1_21CollectiveEpilogueFwdINS6_IJS8_SA_S9_EEENS6_IJNS7_ILi1EEESI_SI_EEESC_SE_Li256ELb1ELb1ELb0ELb0EEENS1_19SingleTileSchedulerILb1ELb0ELb1ELi128EEEEEEEEEvNT_6ParamsE:
[----:B------:R-:W-:Y:S01]  /*0000*/  LDC R1, c[0x0][0x37c] ;  /* 0x0000df00ff017b82 */ /* 0x000fe20000000800 */
[----:B------:R-:W-:Y:S05]  /*0010*/  EXIT ;  /* 0x000000000000794d */ /* 0x000fea0003800000 */
.L_x_7:
        /* <DEDUP_REMOVED lines=14> */
.L_x_25:


//--------------------- .text._ZN7cutlass13device_kernelIN5flash19enable_sm80_to_sm89INS1_16FlashAttnFwdSm80INS1_25CollectiveMainloopFwdSm80ILi8ELi1ELb0EN4cute5tupleIJNS5_1CILi128EEENS7_ILi64EEENS7_ILi192EEEEEELi192ENS_10bfloat16_tEfNS_4arch4Sm80ELb1ELb0ELb0ELb1ELb0ELb1ELb1ELb0EEENS1_21CollectiveEpilogueFwdINS6_IJS8_SA_S9_EEENS6_IJNS7_ILi1EEESI_SI_EEESC_SE_Li256ELb1ELb1ELb0ELb0EEENS1_19SingleTileSchedulerILb1ELb0ELb1ELi128EEEEEEEEEvNT_6ParamsE --------------------------
	.section	.text._ZN7cutlass13device_kernelIN5flash19enable_sm80_to_sm89INS1_16FlashAttnFwdSm80INS1_25CollectiveMainloopFwdSm80ILi8ELi1ELb0EN4cute5tupleIJNS5_1CILi128EEENS7_ILi64EEENS7_ILi192EEEEEELi192ENS_10bfloat16_tEfNS_4arch4Sm80ELb1ELb0ELb0ELb1ELb0ELb1ELb1ELb0EEENS1_21CollectiveEpilogueFwdINS6_IJS8_SA_S9_EEENS6_IJNS7_ILi1EEESI_SI_EEESC_SE_Li256ELb1ELb1ELb0ELb0EEENS1_19SingleTileSchedulerILb1ELb0ELb1ELi128EEEEEEEEEvNT_6ParamsE,"ax",@progbits
	.align	128
.text._ZN7cutlass13device_kernelIN5flash19enable_sm80_to_sm89INS1_16FlashAttnFwdSm80INS1_25CollectiveMainloopFwdSm80ILi8ELi1ELb0EN4cute5tupleIJNS5_1CILi128EEENS7_ILi64EEENS7_ILi192EEEEEELi192ENS_10bfloat16_tEfNS_4arch4Sm80ELb1ELb0ELb0ELb1ELb0ELb1ELb1ELb0EEENS1_21CollectiveEpilogueFwdINS6_IJS8_SA_S9_EEENS6_IJNS7_ILi1EEESI_SI_EEESC_SE_Li256ELb1ELb1ELb0ELb0EEENS1_19SingleTileSchedulerILb1ELb0ELb1ELi128EEEEEEEEEvNT_6ParamsE:
        .type           _ZN7cutlass13device_kernelIN5flash19enable_sm80_to_sm89INS1_16FlashAttnFwdSm80INS1_25CollectiveMainloopFwdSm80ILi8ELi1ELb0EN4cute5tupleIJNS5_1CILi128EEENS7_ILi64EEENS7_ILi192EEEEEELi192ENS_10bfloat16_tEfNS_4arch4Sm80ELb1ELb0ELb0ELb1ELb0ELb1ELb1ELb0EEENS1_21CollectiveEpilogueFwdINS6_IJS8_SA_S9_EEENS6_IJNS7_ILi1EEESI_SI_EEESC_SE_Li256ELb1ELb1ELb0ELb0EEENS1_19SingleTileSchedulerILb1ELb0ELb1ELi128EEEEEEEEEvNT_6ParamsE,@function
        .size           _ZN7cutlass13device_kernelIN5flash19enable_sm80_to_sm89INS1_16FlashAttnFwdSm80INS1_25CollectiveMainloopFwdSm80ILi8ELi1ELb0EN4cute5tupleIJNS5_1CILi128EEENS7_ILi64EEENS7_ILi192EEEEEELi192ENS_10bfloat16_tEfNS_4arch4Sm80ELb1ELb0ELb0ELb1ELb0ELb1ELb1ELb0EEENS1_21CollectiveEpilogueFwdINS6_IJS8_SA_S9_EEENS6_IJNS7_ILi1EEESI_SI_EEESC_SE_Li256ELb1ELb1ELb0ELb0EEENS1_19SingleTileSchedulerILb1ELb0ELb1ELi128EEEEEEEEEvNT_6ParamsE,(.L_x_26 - _ZN7cutlass13device_kernelIN5flash19enable_sm80_to_sm89INS1_16FlashAttnFwdSm80INS1_25CollectiveMainloopFwdSm80ILi8ELi1ELb0EN4cute5tupleIJNS5_1CILi128EEENS7_ILi64EEENS7_ILi192EEEEEELi192ENS_10bfloat16_tEfNS_4arch4Sm80ELb1ELb0ELb0ELb1ELb0ELb1ELb1ELb0EEENS1_21CollectiveEpilogueFwdINS6_IJS8_SA_S9_EEENS6_IJNS7_ILi1EEESI_SI_EEESC_SE_Li256ELb1ELb1ELb0ELb0EEENS1_19SingleTileSchedulerILb1ELb0ELb1ELi128EEEEEEEEEvNT_6ParamsE)
        .other          _ZN7cutlass13device_kernelIN5flash19enable_sm80_to_sm89INS1_16FlashAttnFwdSm80INS1_25CollectiveMainloopFwdSm80ILi8ELi1ELb0EN4cute5tupleIJNS5_1CILi128EEENS7_ILi64EEENS7_ILi192EEEEEELi192ENS_10bfloat16_tEfNS_4arch4Sm80ELb1ELb0ELb0ELb1ELb0ELb1ELb1ELb0EEENS1_21CollectiveEpilogueFwdINS6_IJS8_SA_S9_EEENS6_IJNS7_ILi1EEESI_SI_EEESC_SE_Li256ELb1ELb1ELb0ELb0EEENS1_19SingleTileSchedulerILb1ELb0ELb1ELi128EEEEEEEEEvNT_6ParamsE,@"STO_CUDA_ENTRY STV_DEFAULT"
_ZN7cutlass13device_kernelIN5flash19enable_sm80_to_sm89INS1_16FlashAttnFwdSm80INS1_25CollectiveMainloopFwdSm80ILi8ELi1ELb0EN4cute5tupleIJNS5_1CILi128EEENS7_ILi64EEENS7_ILi192EEEEEELi192ENS_10bfloat16_tEfNS_4arch4Sm80ELb1ELb0ELb0ELb1ELb0ELb1ELb1ELb0EEENS1_21CollectiveEpilogueFwdINS6_IJS8_SA_S9_EEENS6_IJNS7_ILi1EEESI_SI_EEESC_SE_Li256ELb1ELb1ELb0ELb0EEENS1_19SingleTileSchedulerILb1ELb0ELb1ELi128EEEEEEEEEvNT_6ParamsE:
[----:B------:R-:W-:Y:S01]  /*0000*/  LDC R1, c[0x0][0x37c] ;  /* 0x0000df00ff017b82 */ /* 0x000fe20000000800 */
[----:B------:R-:W-:Y:S05]  /*0010*/  EXIT ;  /* 0x000000000000794d */ /* 0x000fea0003800000 */
.L_x_8:
        /* <DEDUP_REMOVED lines=14> */
.L_x_26:


//--------------------- .text._ZN7cutlass13device_kernelIN5flash19enable_sm80_to_sm89INS1_16FlashAttnFwdSm80INS1_25CollectiveMainloopFwdSm80ILi8ELi2ELb1EN4cute5tupleIJNS5_1CILi128EEENS7_ILi96EEENS7_ILi192EEEEEELi192ENS_10bfloat16_tEfNS_4arch4Sm80ELb0ELb0ELb0ELb0ELb0ELb0ELb1ELb0EEENS1_21CollectiveEpilogueFwdINS6_IJS8_SA_S9_EEENS6_IJNS7_ILi1EEESI_SI_EEESC_SE_Li256ELb0ELb1ELb0ELb0EEENS1_19SingleTileSchedulerILb0ELb0ELb1ELi128EEEEEEEEEvNT_6ParamsE --------------------------
	.section	.text._ZN7cutlass13device_kernelIN5flash19enable_sm80_to_sm89INS1_16FlashAttnFwdSm80INS1_25CollectiveMainloopFwdSm80ILi8ELi2ELb1EN4cute5tupleIJNS5_1CILi128EEENS7_ILi96EEENS7_ILi192EEEEEELi192ENS_10bfloat16_tEfNS_4arch4Sm80ELb0ELb0ELb0ELb0ELb0ELb0ELb1ELb0EEENS1_21CollectiveEpilogueFwdINS6_IJS8_SA_S9_EEENS6_IJNS7_ILi1EEESI_SI_EEESC_SE_Li256ELb0ELb1ELb0ELb0EEENS1_19SingleTileSchedulerILb0ELb0ELb1ELi128EEEEEEEEEvNT_6ParamsE,"ax",@progbits
	.align	128
.text._ZN7cutlass13device_kernelIN5flash19enable_sm80_to_sm89INS1_16FlashAttnFwdSm80INS1_25CollectiveMainloopFwdSm80ILi8ELi2ELb1EN4cute5tupleIJNS5_1CILi128EEENS7_ILi96EEENS7_ILi192EEEEEELi192ENS_10bfloat16_tEfNS_4arch4Sm80ELb0ELb0ELb0ELb0ELb0ELb0ELb1ELb0EEENS1_21CollectiveEpilogueFwdINS6_IJS8_SA_S9_EEENS6_IJNS7_ILi1EEESI_SI_EEESC_SE_Li256ELb0ELb1ELb0ELb0EEENS1_19SingleTileSchedulerILb0ELb0ELb1ELi128EEEEEEEEEvNT_6ParamsE:
        .type           _ZN7cutlass13device_kernelIN5flash19enable_sm80_to_sm89INS1_16FlashAttnFwdSm80INS1_25CollectiveMainloopFwdSm80ILi8ELi2ELb1EN4cute5tupleIJNS5_1CILi128EEENS7_ILi96EEENS7_ILi192EEEEEELi192ENS_10bfloat16_tEfNS_4arch4Sm80ELb0ELb0ELb0ELb0ELb0ELb0ELb1ELb0EEENS1_21CollectiveEpilogueFwdINS6_IJS8_SA_S9_EEENS6_IJNS7_ILi1EEESI_SI_EEESC_SE_Li256ELb0ELb1ELb0ELb0EEENS1_19SingleTileSchedulerILb0ELb0ELb1ELi128EEEEEEEEEvNT_6ParamsE,@function
        .size           _ZN7cutlass13device_kernelIN5flash19enable_sm80_to_sm89INS1_16FlashAttnFwdSm80INS1_25CollectiveMainloopFwdSm80ILi8ELi2ELb1EN4cute5tupleIJNS5_1CILi128EEENS7_ILi96EEENS7_ILi192EEEEEELi192ENS_10bfloat16_tEfNS_4arch4Sm80ELb0ELb0ELb0ELb0ELb0ELb0ELb1ELb0EEENS1_21CollectiveEpilogueFwdINS6_IJS8_SA_S9_EEENS6_IJNS7_ILi1EEESI_SI_EEESC_SE_Li256ELb0ELb1ELb0ELb0EEENS1_19SingleTileSchedulerILb0ELb0ELb1ELi128EEEEEEEEEvNT_6ParamsE,(.L_x_27 - _ZN7cutlass13device_kernelIN5flash19enable_sm80_to_sm89INS1_16FlashAttnFwdSm80INS1_25CollectiveMainloopFwdSm80ILi8ELi2ELb1EN4cute5tupleIJNS5_1CILi128EEENS7_ILi96EEENS7_ILi192EEEEEELi192ENS_10bfloat16_tEfNS_4arch4Sm80ELb0ELb0ELb0ELb0ELb0ELb0ELb1ELb0EEENS1_21CollectiveEpilogueFwdINS6_IJS8_SA_S9_EEENS6_IJNS7_ILi1EEESI_SI_EEESC_SE_Li256ELb0ELb1ELb0ELb0EEENS1_19SingleTileSchedulerILb0ELb0ELb1ELi128EEEEEEEEEvNT_6ParamsE)
        .other          _ZN7cutlass13device_kernelIN5flash19enable_sm80_to_sm89INS1_16FlashAttnFwdSm80INS1_25CollectiveMainloopFwdSm80ILi8ELi2ELb1EN4cute5tupleIJNS5_1CILi128EEENS7_ILi96EEENS7_ILi192EEEEEELi192ENS_10bfloat16_tEfNS_4arch4Sm80ELb0ELb0ELb0ELb0ELb0ELb0ELb1ELb0EEENS1_21CollectiveEpilogueFwdINS6_IJS8_SA_S9_EEENS6_IJNS7_ILi1EEESI_SI_EEESC_SE_Li256ELb0ELb1ELb0ELb0EEENS1_19SingleTileSchedulerILb0ELb0ELb1ELi128EEEEEEEEEvNT_6ParamsE,@"STO_CUDA_ENTRY STV_DEFAULT"
_ZN7cutlass13device_kernelIN5flash19enable_sm80_to_sm89INS1_16FlashAttnFwdSm80INS1_25CollectiveMainloopFwdSm80ILi8ELi2ELb1EN4cute5tupleIJNS5_1CILi128EEENS7_ILi96EEENS7_ILi192EEEEEELi192ENS_10bfloat16_tEfNS_4arch4Sm80ELb0ELb0ELb0ELb0ELb0ELb0ELb1ELb0EEENS1_21CollectiveEpilogueFwdINS6_IJS8_SA_S9_EEENS6_IJNS7_ILi1EEESI_SI_EEESC_SE_Li256ELb0ELb1ELb0ELb0EEENS1_19SingleTileSchedulerILb0ELb0ELb1ELi128EEEEEEEEEvNT_6ParamsE:
[----:B------:R-:W-:Y:S01]  /*0000*/  LDC R1, c[0x0][0x37c] ;  /* 0x0000df00ff017b82 */ /* 0x000fe20000000800 */
[----:B------:R-:W-:Y:S05]  /*0010*/  EXIT ;  /* 0x000000000000794d */ /* 0x000fea0003800000 */
.L_x_9:
        /* <DEDUP_REMOVED lines=14> */
.L_x_27:


//--------------------- .text._ZN7cutlass13device_kernelIN5flash19enable_sm80_to_sm89INS1_16FlashAttnFwdSm80INS1_25CollectiveMainloopFwdSm80ILi8ELi2ELb1EN4cute5tupleIJNS5_1CILi128EEENS7_ILi96EEENS7_ILi192EEEEEELi192ENS_10bfloat16_tEfNS_4arch4Sm80ELb0ELb0ELb0ELb1ELb0ELb0ELb1ELb0EEENS1_21CollectiveEpilogueFwdINS6_IJS8_SA_S9_EEENS6_IJNS7_ILi1EEESI_SI_EEESC_SE_Li256ELb1ELb1ELb0ELb0EEENS1_19SingleTileSchedulerILb1ELb0ELb1ELi128EEEEEEEEEvNT_6ParamsE --------------------------
	.section	.text._ZN7cutlass13device_kernelIN5flash19enable_sm80_to_sm89INS1_16FlashAttnFwdSm80INS1_25CollectiveMainloopFwdSm80ILi8ELi2ELb1EN4cute5tupleIJNS5_1CILi128EEENS7_ILi96EEENS7_ILi192EEEEEELi192ENS_10bfloat16_tEfNS_4arch4Sm80ELb0ELb0ELb0ELb1ELb0ELb0ELb1ELb0EEENS1_21CollectiveEpilogueFwdINS6_IJS8_SA_S9_EEENS6_IJNS7_ILi1EEESI_SI_EEESC_SE_Li256ELb1ELb1ELb0ELb0EEENS1_19SingleTileSchedulerILb1ELb0ELb1ELi128EEEEEEEEEvNT_6ParamsE,"ax",@progbits
	.align	128
.text._ZN7cutlass13device_kernelIN5flash19enable_sm80_to_sm89INS1_16FlashAttnFwdSm80INS1_25CollectiveMainloopFwdSm80ILi8ELi2ELb1EN4cute5tupleIJNS5_1CILi128EEENS7_ILi96EEENS7_ILi192EEEEEELi192ENS_10bfloat16_tEfNS_4arch4Sm80ELb0ELb0ELb0ELb1ELb0ELb0ELb1ELb0EEENS1_21CollectiveEpilogueFwdINS6_IJS8_SA_S9_EEENS6_IJNS7_ILi1EEESI_SI_EEESC_SE_Li256ELb1ELb1ELb0ELb0EEENS1_19SingleTileSchedulerILb1ELb0ELb1ELi128EEEEEEEEEvNT_6ParamsE:
        .type           _ZN7cutlass13device_kernelIN5flash19enable_sm80_to_sm89INS1_16FlashAttnFwdSm80INS1_25CollectiveMainloopFwdSm80ILi8ELi2ELb1EN4cute5tupleIJNS5_1CILi128EEENS7_ILi96EEENS7_ILi192EEEEEELi192ENS_10bfloat16_tEfNS_4arch4Sm80ELb0ELb0ELb0ELb1ELb0ELb0ELb1ELb0EEENS1_21CollectiveEpilogueFwdINS6_IJS8_SA_S9_EEENS6_IJNS7_ILi1EEESI_SI_EEESC_SE_Li256ELb1ELb1ELb0ELb0EEENS1_19SingleTileSchedulerILb1ELb0ELb1ELi128EEEEEEEEEvNT_6ParamsE,@function
        .size           _ZN7cutlass13device_kernelIN5flash19enable_sm80_to_sm89INS1_16FlashAttnFwdSm80INS1_25CollectiveMainloopFwdSm80ILi8ELi2ELb1EN4cute5tupleIJNS5_1CILi128EEENS7_ILi96EEENS7_ILi192EEEEEELi192ENS_10bfloat16_tEfNS_4arch4Sm80ELb0ELb0ELb0ELb1ELb0ELb0ELb1ELb0EEENS1_21CollectiveEpilogueFwdINS6_IJS8_SA_S9_EEENS6_IJNS7_ILi1EEESI_SI_EEESC_SE_Li256ELb1ELb1ELb0ELb0EEENS1_19SingleTileSchedulerILb1ELb0ELb1ELi128EEEEEEEEEvNT_6ParamsE,(.L_x_28 - _ZN7cutlass13device_kernelIN5flash19enable_sm80_to_sm89INS1_16FlashAttnFwdSm80INS1_25CollectiveMainloopFwdSm80ILi8ELi2ELb1EN4cute5tupleIJNS5_1CILi128EEENS7_ILi96EEENS7_ILi192EEEEEELi192ENS_10bfloat16_tEfNS_4arch4Sm80ELb0ELb0ELb0ELb1ELb0ELb0ELb1ELb0EEENS1_21CollectiveEpilogueFwdINS6_IJS8_SA_S9_EEENS6_IJNS7_ILi1EEESI_SI_EEESC_SE_Li256ELb1ELb1ELb0ELb0EEENS1_19SingleTileSchedulerILb1ELb0ELb1ELi128EEEEEEEEEvNT_6ParamsE)
        .other          _ZN7cutlass13device_kernelIN5flash19enable_sm80_to_sm89INS1_16FlashAttnFwdSm80INS1_25CollectiveMainloopFwdSm80ILi8ELi2ELb1EN4cute5tupleIJNS5_1CILi128EEENS7_ILi96EEENS7_ILi192EEEEEELi192ENS_10bfloat16_tEfNS_4arch4Sm80ELb0ELb0ELb0ELb1ELb0ELb0ELb1ELb0EEENS1_21CollectiveEpilogueFwdINS6_IJS8_SA_S9_EEENS6_IJNS7_ILi1EEESI_SI_EEESC_SE_Li256ELb1ELb1ELb0ELb0EEENS1_19SingleTileSchedulerILb1ELb0ELb1ELi128EEEEEEEEEvNT_6ParamsE,@"STO_CUDA_ENTRY STV_DEFAULT"
_ZN7cutlass13device_kernelIN5flash19enable_sm80_to_sm89INS1_16FlashAttnFwdSm80INS1_25CollectiveMainloopFwdSm80ILi8ELi2ELb1EN4cute5tupleIJNS5_1CILi128EEENS7_ILi96EEENS7_ILi192EEEEEELi192ENS_10bfloat16_tEfNS_4arch4Sm80ELb0ELb0ELb0ELb1ELb0ELb0ELb1ELb0EEENS1_21CollectiveEpilogueFwdINS6_IJS8_SA_S9_EEENS6_IJNS7_ILi1EEESI_SI_EEESC_SE_Li256ELb1ELb1ELb0ELb0EEENS1_19SingleTileSchedulerILb1ELb0ELb1ELi128EEEEEEEEEvNT_6ParamsE:
[----:B------:R-:W-:Y:S01]  /*0000*/  LDC R1, c[0x0][0x37c] ;  /* 0x0000df00ff017b82 */ /* 0x000fe20000000800 */
[----:B------:R-:W-:Y:S05]  /*0010*/  EXIT ;  /* 0x000000000000794d */ /* 0x000fea0003800000 */
.L_x_10:
        /* <DEDUP_REMOVED lines=14> */
.L_x_28:


//--------------------- .text._ZN7cutlass13device_kernelIN5flash19enable_sm80_to_sm89INS1_16FlashAttnFwdSm80INS1_25CollectiveMainloopFwdSm80ILi8ELi2ELb0EN4cute5tupleIJNS5_1CILi128EEENS7_ILi64EEENS7_ILi192EEEEEELi192ENS_10bfloat16_tEfNS_4arch4Sm80ELb0ELb0ELb0ELb1ELb0ELb1ELb1ELb0EEENS1_21CollectiveEpilogueFwdINS6_IJS8_SA_S9_EEENS6_IJNS7_ILi1EEESI_SI_EEESC_SE_Li256ELb1ELb1ELb0ELb0EEENS1_19SingleTileSchedulerILb1ELb0ELb1ELi128EEEEEEEEEvNT_6ParamsE --------------------------
	.section	.text._ZN7cutlass13device_kernelIN5flash19enable_sm80_to_sm89INS1_16FlashAttnFwdSm80INS1_25CollectiveMainloopFwdSm80ILi8ELi2ELb0EN4cute5tupleIJNS5_1CILi128EEENS7_ILi64EEENS7_ILi192EEEEEELi192ENS_10bfloat16_tEfNS_4arch4Sm80ELb0ELb0ELb0ELb1ELb0ELb1ELb1ELb0EEENS1_21CollectiveEpilogueFwdINS6_IJS8_SA_S9_EEENS6_IJNS7_ILi1EEESI_SI_EEESC_SE_Li256ELb1ELb1ELb0ELb0EEENS1_19SingleTileSchedulerILb1ELb0ELb1ELi128EEEEEEEEEvNT_6ParamsE,"ax",@progbits
	.align	128
.text._ZN7cutlass13device_kernelIN5flash19enable_sm80_to_sm89INS1_16FlashAttnFwdSm80INS1_25CollectiveMainloopFwdSm80ILi8ELi2ELb0EN4cute5tupleIJNS5_1CILi128EEENS7_ILi64EEENS7_ILi192EEEEEELi192ENS_10bfloat16_tEfNS_4arch4Sm80ELb0ELb0ELb0ELb1ELb0ELb1ELb1ELb0EEENS1_21CollectiveEpilogueFwdINS6_IJS8_SA_S9_EEENS6_IJNS7_ILi1EEESI_SI_EEESC_SE_Li256ELb1ELb1ELb0ELb0EEENS1_19SingleTileSchedulerILb1ELb0ELb1ELi128EEEEEEEEEvNT_6ParamsE:
        .type           _ZN7cutlass13device_kernelIN5flash19enable_sm80_to_sm89INS1_16FlashAttnFwdSm80INS1_25CollectiveMainloopFwdSm80ILi8ELi2ELb0EN4cute5tupleIJNS5_1CILi128EEENS7_ILi64EEENS7_ILi192EEEEEELi192ENS_10bfloat16_tEfNS_4arch4Sm80ELb0ELb0ELb0ELb1ELb0ELb1ELb1ELb0EEENS1_21CollectiveEpilogueFwdINS6_IJS8_SA_S9_EEENS6_IJNS7_ILi1EEESI_SI_EEESC_SE_Li256ELb1ELb1ELb0ELb0EEENS1_19SingleTileSchedulerILb1ELb0ELb1ELi128EEEEEEEEEvNT_6ParamsE,@function
        .size           _ZN7cutlass13device_kernelIN5flash19enable_sm80_to_sm89INS1_16FlashAttnFwdSm80INS1_25CollectiveMainloopFwdSm80ILi8ELi2ELb0EN4cute5tupleIJNS5_1CILi128EEENS7_ILi64EEENS7_ILi192EEEEEELi192ENS_10bfloat16_tEfNS_4arch4Sm80ELb0ELb0ELb0ELb1ELb0ELb1ELb1ELb0EEENS1_21CollectiveEpilogueFwdINS6_IJS8_SA_S9_EEENS6_IJNS7_ILi1EEESI_SI_EEESC_SE_Li256ELb1ELb1ELb0ELb0EEENS1_19SingleTileSchedulerILb1ELb0ELb1ELi128EEEEEEEEEvNT_6ParamsE,(.L_x_29 - _ZN7cutlass13device_kernelIN5flash19enable_sm80_to_sm89INS1_16FlashAttnFwdSm80INS1_25CollectiveMainloopFwdSm80ILi8ELi2ELb0EN4cute5tupleIJNS5_1CILi128EEENS7_ILi64EEENS7_ILi192EEEEEELi192ENS_10bfloat16_tEfNS_4arch4Sm80ELb0ELb0ELb0ELb1ELb0ELb1ELb1ELb0EEENS1_21CollectiveEpilogueFwdINS6_IJS8_SA_S9_EEENS6_IJNS7_ILi1EEESI_SI_EEESC_SE_Li256ELb1ELb1ELb0ELb0EEENS1_19SingleTileSchedulerILb1ELb0ELb1ELi128EEEEEEEEEvNT_6ParamsE)
        .other          _ZN7cutlass13device_kernelIN5flash19enable_sm80_to_sm89INS1_16FlashAttnFwdSm80INS1_25CollectiveMainloopFwdSm80ILi8ELi2ELb0EN4cute5tupleIJNS5_1CILi128EEENS7_ILi64EEENS7_ILi192EEEEEELi192ENS_10bfloat16_tEfNS_4arch4Sm80ELb0ELb0ELb0ELb1ELb0ELb1ELb1ELb0EEENS1_21CollectiveEpilogueFwdINS6_IJS8_SA_S9_EEENS6_IJNS7_ILi1EEESI_SI_EEESC_SE_Li256ELb1ELb1ELb0ELb0EEENS1_19SingleTileSchedulerILb1ELb0ELb1ELi128EEEEEEEEEvNT_6ParamsE,@"STO_CUDA_ENTRY STV_DEFAULT"
_ZN7cutlass13device_kernelIN5flash19enable_sm80_to_sm89INS1_16FlashAttnFwdSm80INS1_25CollectiveMainloopFwdSm80ILi8ELi2ELb0EN4cute5tupleIJNS5_1CILi128EEENS7_ILi64EEENS7_ILi192EEEEEELi192ENS_10bfloat16_tEfNS_4arch4Sm80ELb0ELb0ELb0ELb1ELb0ELb1ELb1ELb0EEENS1_21CollectiveEpilogueFwdINS6_IJS8_SA_S9_EEENS6_IJNS7_ILi1EEESI_SI_EEESC_SE_Li256ELb1ELb1ELb0ELb0EEENS1_19SingleTileSchedulerILb1ELb0ELb1ELi128EEEEEEEEEvNT_6ParamsE:
[----:B------:R-:W-:Y:S01]  /*0000*/  LDC R1, c[0x0][0x37c] ;  /* 0x0000df00ff017b82 */ /* 0x000fe20000000800 */
[----:B------:R-:W-:Y:S05]  /*0010*/  EXIT ;  /* 0x000000000000794d */ /* 0x000fea0003800000 */
.L_x_11:
        /* <DEDUP_REMOVED lines=14> */
.L_x_29:


//--------------------- .text._ZN7cutlass13device_kernelIN5flash19enable_sm80_to_sm89INS1_16FlashAttnFwdSm80INS1_25CollectiveMainloopFwdSm80ILi8ELi2ELb0EN4cute5tupleIJNS5_1CILi128EEENS7_ILi64EEENS7_ILi192EEEEEELi192ENS_10bfloat16_tEfNS_4arch4Sm80ELb0ELb1ELb0ELb0ELb0ELb0ELb1ELb0EEENS1_21CollectiveEpilogueFwdINS6_IJS8_SA_S9_EEENS6_IJNS7_ILi1EEESI_SI_EEESC_SE_Li256ELb0ELb1ELb0ELb0EEENS1_19SingleTileSchedulerILb0ELb0ELb1ELi128EEEEEEEEEvNT_6ParamsE --------------------------
	.section	.text._ZN7cutlass13device_kernelIN5flash19enable_sm80_to_sm89INS1_16FlashAttnFwdSm80INS1_25CollectiveMainloopFwdSm80ILi8ELi2ELb0EN4cute5tupleIJNS5_1CILi128EEENS7_ILi64EEENS7_ILi192EEEEEELi192ENS_10bfloat16_tEfNS_4arch4Sm80ELb0ELb1ELb0ELb0ELb0ELb0ELb1ELb0EEENS1_21CollectiveEpilogueFwdINS6_IJS8_SA_S9_EEENS6_IJNS7_ILi1EEESI_SI_EEESC_SE_Li256ELb0ELb1ELb0ELb0EEENS1_19SingleTileSchedulerILb0ELb0ELb1ELi128EEEEEEEEEvNT_6ParamsE,"ax",@progbits
	.align	128
.text._ZN7cutlass13device_kernelIN5flash19enable_sm80_to_sm89INS1_16FlashAttnFwdSm80INS1_25CollectiveMainloopFwdSm80ILi8ELi2ELb0EN4cute5tupleIJNS5_1CILi128EEENS7_ILi64EEENS7_ILi192EEEEEELi192ENS_10bfloat16_tEfNS_4arch4Sm80ELb0ELb1ELb0ELb0ELb0ELb0ELb1ELb0EEENS1_21CollectiveEpilogueFwdINS6_IJS8_SA_S9_EEENS6_IJNS7_ILi1EEESI_SI_EEESC_SE_Li256ELb0ELb1ELb0ELb0EEENS1_19SingleTileSchedulerILb0ELb0ELb1ELi128EEEEEEEEEvNT_6ParamsE:
        .type           _ZN7cutlass13device_kernelIN5flash19enable_sm80_to_sm89INS1_16FlashAttnFwdSm80INS1_25CollectiveMainloopFwdSm80ILi8ELi2ELb0EN4cute5tupleIJNS5_1CILi128EEENS7_ILi64EEENS7_ILi192EEEEEELi192ENS_10bfloat16_tEfNS_4arch4Sm80ELb0ELb1ELb0ELb0ELb0ELb0ELb1ELb0EEENS1_21CollectiveEpilogueFwdINS6_IJS8_SA_S9_EEENS6_IJNS7_ILi1EEESI_SI_EEESC_SE_Li256ELb0ELb1ELb0ELb0EEENS1_19SingleTileSchedulerILb0ELb0ELb1ELi128EEEEEEEEEvNT_6ParamsE,@function
        .size           _ZN7cutlass13device_kernelIN5flash19enable_sm80_to_sm89INS1_16FlashAttnFwdSm80INS1_25CollectiveMainloopFwdSm80ILi8ELi2ELb0EN4cute5tupleIJNS5_1CILi128EEENS7_ILi64EEENS7_ILi192EEEEEELi192ENS_10bfloat16_tEfNS_4arch4Sm80ELb0ELb1ELb0ELb0ELb0ELb0ELb1ELb0EEENS1_21CollectiveEpilogueFwdINS6_IJS8_SA_S9_EEENS6_IJNS7_ILi1EEESI_SI_EEESC_SE_Li256ELb0ELb1ELb0ELb0EEENS1_19SingleTileSchedulerILb0ELb0ELb1ELi128EEEEEEEEEvNT_6ParamsE,(.L_x_30 - _ZN7cutlass13device_kernelIN5flash19enable_sm80_to_sm89INS1_16FlashAttnFwdSm80INS1_25CollectiveMainloopFwdSm80ILi8ELi2ELb0EN4cute5tupleIJNS5_1CILi128EEENS7_ILi64EEENS7_ILi192EEEEEELi192ENS_10bfloat16_tEfNS_4arch4Sm80ELb0ELb1ELb0ELb0ELb0ELb0ELb1ELb0EEENS1_21CollectiveEpilogueFwdINS6_IJS8_SA_S9_EEENS6_IJNS7_ILi1EEESI_SI_EEESC_SE_Li256ELb0ELb1ELb0ELb0EEENS1_19SingleTileSchedulerILb0ELb0ELb1ELi128EEEEEEEEEvNT_6ParamsE)
        .other          _ZN7cutlass13device_kernelIN5flash19enable_sm80_to_sm89INS1_16FlashAttnFwdSm80INS1_25CollectiveMainloopFwdSm80ILi8ELi2ELb0EN4cute5tupleIJNS5_1CILi128EEENS7_ILi64EEENS7_ILi192EEEEEELi192ENS_10bfloat16_tEfNS_4arch4Sm80ELb0ELb1ELb0ELb0ELb0ELb0ELb1ELb0EEENS1_21CollectiveEpilogueFwdINS6_IJS8_SA_S9_EEENS6_IJNS7_ILi1EEESI_SI_EEESC_SE_Li256ELb0ELb1ELb0ELb0EEENS1_19SingleTileSchedulerILb0ELb0ELb1ELi128EEEEEEEEEvNT_6ParamsE,@"STO_CUDA_ENTRY STV_DEFAULT"
_ZN7cutlass13device_kernelIN5flash19enable_sm80_to_sm89INS1_16FlashAttnFwdSm80INS1_25CollectiveMainloopFwdSm80ILi8ELi2ELb0EN4cute5tupleIJNS5_1CILi128EEENS7_ILi64EEENS7_ILi192EEEEEELi192ENS_10bfloat16_tEfNS_4arch4Sm80ELb0ELb1ELb0ELb0ELb0ELb0ELb1ELb0EEENS1_21CollectiveEpilogueFwdINS6_IJS8_SA_S9_EEENS6_IJNS7_ILi1EEESI_SI_EEESC_SE_Li256ELb0ELb1ELb0ELb0EEENS1_19SingleTileSchedulerILb0ELb0ELb1ELi128EEEEEEEEEvNT_6ParamsE:
[----:B------:R-:W-:Y:S01]  /*0000*/  LDC R1, c[0x0][0x37c] ;  /* 0x0000df00ff017b82 */ /* 0x000fe20000000800 */
[----:B------:R-:W-:Y:S05]  /*0010*/  EXIT ;  /* 0x000000000000794d */ /* 0x000fea0003800000 */
.L_x_12:
        /* <DEDUP_REMOVED lines=14> */
.L_x_30:


//--------------------- .text._ZN7cutlass13device_kernelIN5flash19enable_sm80_to_sm89INS1_16FlashAttnFwdSm80INS1_25CollectiveMainloopFwdSm80ILi8ELi2ELb0EN4cute5tupleIJNS5_1CILi128EEENS7_ILi64EEENS7_ILi192EEEEEELi192ENS_10bfloat16_tEfNS_4arch4Sm80ELb0ELb1ELb0ELb1ELb0ELb0ELb1ELb0EEENS1_21CollectiveEpilogueFwdINS6_IJS8_SA_S9_EEENS6_IJNS7_ILi1EEESI_SI_EEESC_SE_Li256ELb1ELb1ELb0ELb0EEENS1_19SingleTileSchedulerILb1ELb0ELb1ELi128EEEEEEEEEvNT_6ParamsE --------------------------
	.section	.text._ZN7cutlass13device_kernelIN5flash19enable_sm80_to_sm89INS1_16FlashAttnFwdSm80INS1_25CollectiveMainloopFwdSm80ILi8ELi2ELb0EN4cute5tupleIJNS5_1CILi128EEENS7_ILi64EEENS7_ILi192EEEEEELi192ENS_10bfloat16_tEfNS_4arch4Sm80ELb0ELb1ELb0ELb1ELb0ELb0ELb1ELb0EEENS1_21CollectiveEpilogueFwdINS6_IJS8_SA_S9_EEENS6_IJNS7_ILi1EEESI_SI_EEESC_SE_Li256ELb1ELb1ELb0ELb0EEENS1_19SingleTileSchedulerILb1ELb0ELb1ELi128EEEEEEEEEvNT_6ParamsE,"ax",@progbits
	.align	128
.text._ZN7cutlass13device_kernelIN5flash19enable_sm80_to_sm89INS1_16FlashAttnFwdSm80INS1_25CollectiveMainloopFwdSm80ILi8ELi2ELb0EN4cute5tupleIJNS5_1CILi128EEENS7_ILi64EEENS7_ILi192EEEEEELi192ENS_10bfloat16_tEfNS_4arch4Sm80ELb0ELb1ELb0ELb1ELb0ELb0ELb1ELb0EEENS1_21CollectiveEpilogueFwdINS6_IJS8_SA_S9_EEENS6_IJNS7_ILi1EEESI_SI_EEESC_SE_Li256ELb1ELb1ELb0ELb0EEENS1_19SingleTileSchedulerILb1ELb0ELb1ELi128EEEEEEEEEvNT_6ParamsE:
        .type           _ZN7cutlass13device_kernelIN5flash19enable_sm80_to_sm89INS1_16FlashAttnFwdSm80INS1_25CollectiveMainloopFwdSm80ILi8ELi2ELb0EN4cute5tupleIJNS5_1CILi128EEENS7_ILi64EEENS7_ILi192EEEEEELi192ENS_10bfloat16_tEfNS_4arch4Sm80ELb0ELb1ELb0ELb1ELb0ELb0ELb1ELb0EEENS1_21CollectiveEpilogueFwdINS6_IJS8_SA_S9_EEENS6_IJNS7_ILi1EEESI_SI_EEESC_SE_Li256ELb1ELb1ELb0ELb0EEENS1_19SingleTileSchedulerILb1ELb0ELb1ELi128EEEEEEEEEvNT_6ParamsE,@function
        .size           _ZN7cutlass13device_kernelIN5flash19enable_sm80_to_sm89INS1_16FlashAttnFwdSm80INS1_25CollectiveMainloopFwdSm80ILi8ELi2ELb0EN4cute5tupleIJNS5_1CILi128EEENS7_ILi64EEENS7_ILi192EEEEEELi192ENS_10bfloat16_tEfNS_4arch4Sm80ELb0ELb1ELb0ELb1ELb0ELb0ELb1ELb0EEENS1_21CollectiveEpilogueFwdINS6_IJS8_SA_S9_EEENS6_IJNS7_ILi1EEESI_SI_EEESC_SE_Li256ELb1ELb1ELb0ELb0EEENS1_19SingleTileSchedulerILb1ELb0ELb1ELi128EEEEEEEEEvNT_6ParamsE,(.L_x_31 - _ZN7cutlass13device_kernelIN5flash19enable_sm80_to_sm89INS1_16FlashAttnFwdSm80INS1_25CollectiveMainloopFwdSm80ILi8ELi2ELb0EN4cute5tupleIJNS5_1CILi128EEENS7_ILi64EEENS7_ILi192EEEEEELi192ENS_10bfloat16_tEfNS_4arch4Sm80ELb0ELb1ELb0ELb1ELb0ELb0ELb1ELb0EEENS1_21CollectiveEpilogueFwdINS6_IJS8_SA_S9_EEENS6_IJNS7_ILi1EEESI_SI_EEESC_SE_Li256ELb1ELb1ELb0ELb0EEENS1_19SingleTileSchedulerILb1ELb0ELb1ELi128EEEEEEEEEvNT_6ParamsE)
        .other          _ZN7cutlass13device_kernelIN5flash19enable_sm80_to_sm89INS1_16FlashAttnFwdSm80INS1_25CollectiveMainloopFwdSm80ILi8ELi2ELb0EN4cute5tupleIJNS5_1CILi128EEENS7_ILi64EEENS7_ILi192EEEEEELi192ENS_10bfloat16_tEfNS_4arch4Sm80ELb0ELb1ELb0ELb1ELb0ELb0ELb1ELb0EEENS1_21CollectiveEpilogueFwdINS6_IJS8_SA_S9_EEENS6_IJNS7_ILi1EEESI_SI_EEESC_SE_Li256ELb1ELb1ELb0ELb0EEENS1_19SingleTileSchedulerILb1ELb0ELb1ELi128EEEEEEEEEvNT_6ParamsE,@"STO_CUDA_ENTRY STV_DEFAULT"
_ZN7cutlass13device_kernelIN5flash19enable_sm80_to_sm89INS1_16FlashAttnFwdSm80INS1_25CollectiveMainloopFwdSm80ILi8ELi2ELb0EN4cute5tupleIJNS5_1CILi128EEENS7_ILi64EEENS7_ILi192EEEEEELi192ENS_10bfloat16_tEfNS_4arch4Sm80ELb0ELb1ELb0ELb1ELb0ELb0ELb1ELb0EEENS1_21CollectiveEpilogueFwdINS6_IJS8_SA_S9_EEENS6_IJNS7_ILi1EEESI_SI_EEESC_SE_Li256ELb1ELb1ELb0ELb0EEENS1_19SingleTileSchedulerILb1ELb0ELb1ELi128EEEEEEEEEvNT_6ParamsE:
[----:B------:R-:W-:Y:S01]  /*0000*/  LDC R1, c[0x0][0x37c] ;  /* 0x0000df00ff017b82 */ /* 0x000fe20000000800 */
[----:B------:R-:W-:Y:S05]  /*0010*/  EXIT ;  /* 0x000000000000794d */ /* 0x000fea0003800000 */
.L_x_13:
        /* <DEDUP_REMOVED lines=14> */
.L_x_31:


//--------------------- .text._ZN7cutlass13device_kernelIN5flash19enable_sm80_to_sm89INS1_16FlashAttnFwdSm80INS1_25CollectiveMainloopFwdSm80ILi8ELi2ELb0EN4cute5tupleIJNS5_1CILi128EEENS7_ILi64EEENS7_ILi192EEEEEELi192ENS_10bfloat16_tEfNS_4arch4Sm80ELb0ELb1ELb0ELb1ELb0ELb1ELb1ELb0EEENS1_21CollectiveEpilogueFwdINS6_IJS8_SA_S9_EEENS6_IJNS7_ILi1EEESI_SI_EEESC_SE_Li256ELb1ELb1ELb0ELb0EEENS1_19SingleTileSchedulerILb1ELb0ELb1ELi128EEEEEEEEEvNT_6ParamsE --------------------------
	.section	.text._ZN7cutlass13device_kernelIN5flash19enable_sm80_to_sm89INS1_16FlashAttnFwdSm80INS1_25CollectiveMainloopFwdSm80ILi8ELi2ELb0EN4cute5tupleIJNS5_1CILi128EEENS7_ILi64EEENS7_ILi192EEEEEELi192ENS_10bfloat16_tEfNS_4arch4Sm80ELb0ELb1ELb0ELb1ELb0ELb1ELb1ELb0EEENS1_21CollectiveEpilogueFwdINS6_IJS8_SA_S9_EEENS6_IJNS7_ILi1EEESI_SI_EEESC_SE_Li256ELb1ELb1ELb0ELb0EEENS1_19SingleTileSchedulerILb1ELb0ELb1ELi128EEEEEEEEEvNT_6ParamsE,"ax",@progbits
	.align	128
.text._ZN7cutlass13device_kernelIN5flash19enable_sm80_to_sm89INS1_16FlashAttnFwdSm80INS1_25CollectiveMainloopFwdSm80ILi8ELi2ELb0EN4cute5tupleIJNS5_1CILi128EEENS7_ILi64EEENS7_ILi192EEEEEELi192ENS_10bfloat16_tEfNS_4arch4Sm80ELb0ELb1ELb0ELb1ELb0ELb1ELb1ELb0EEENS1_21CollectiveEpilogueFwdINS6_IJS8_SA_S9_EEENS6_IJNS7_ILi1EEESI_SI_EEESC_SE_Li256ELb1ELb1ELb0ELb0EEENS1_19SingleTileSchedulerILb1ELb0ELb1ELi128EEEEEEEEEvNT_6ParamsE:
        .type           _ZN7cutlass13device_kernelIN5flash19enable_sm80_to_sm89INS1_16FlashAttnFwdSm80INS1_25CollectiveMainloopFwdSm80ILi8ELi2ELb0EN4cute5tupleIJNS5_1CILi128EEENS7_ILi64EEENS7_ILi192EEEEEELi192ENS_10bfloat16_tEfNS_4arch4Sm80ELb0ELb1ELb0ELb1ELb0ELb1ELb1ELb0EEENS1_21CollectiveEpilogueFwdINS6_IJS8_SA_S9_EEENS6_IJNS7_ILi1EEESI_SI_EEESC_SE_Li256ELb1ELb1ELb0ELb0EEENS1_19SingleTileSchedulerILb1ELb0ELb1ELi128EEEEEEEEEvNT_6ParamsE,@function
        .size           _ZN7cutlass13device_kernelIN5flash19enable_sm80_to_sm89INS1_16FlashAttnFwdSm80INS1_25CollectiveMainloopFwdSm80ILi8ELi2ELb0EN4cute5tupleIJNS5_1CILi128EEENS7_ILi64EEENS7_ILi192EEEEEELi192ENS_10bfloat16_tEfNS_4arch4Sm80ELb0ELb1ELb0ELb1ELb0ELb1ELb1ELb0EEENS1_21CollectiveEpilogueFwdINS6_IJS8_SA_S9_EEENS6_IJNS7_ILi1EEESI_SI_EEESC_SE_Li256ELb1ELb1ELb0ELb0EEENS1_19SingleTileSchedulerILb1ELb0ELb1ELi128EEEEEEEEEvNT_6ParamsE,(.L_x_32 - _ZN7cutlass13device_kernelIN5flash19enable_sm80_to_sm89INS1_16FlashAttnFwdSm80INS1_25CollectiveMainloopFwdSm80ILi8ELi2ELb0EN4cute5tupleIJNS5_1CILi128EEENS7_ILi64EEENS7_ILi192EEEEEELi192ENS_10bfloat16_tEfNS_4arch4Sm80ELb0ELb1ELb0ELb1ELb0ELb1ELb1ELb0EEENS1_21CollectiveEpilogueFwdINS6_IJS8_SA_S9_EEENS6_IJNS7_ILi1EEESI_SI_EEESC_SE_Li256ELb1ELb1ELb0ELb0EEENS1_19SingleTileSchedulerILb1ELb0ELb1ELi128EEEEEEEEEvNT_6ParamsE)
        .other          _ZN7cutlass13device_kernelIN5flash19enable_sm80_to_sm89INS1_16FlashAttnFwdSm80INS1_25CollectiveMainloopFwdSm80ILi8ELi2ELb0EN4cute5tupleIJNS5_1CILi128EEENS7_ILi64EEENS7_ILi192EEEEEELi192ENS_10bfloat16_tEfNS_4arch4Sm80ELb0ELb1ELb0ELb1ELb0ELb1ELb1ELb0EEENS1_21CollectiveEpilogueFwdINS6_IJS8_SA_S9_EEENS6_IJNS7_ILi1EEESI_SI_EEESC_SE_Li256ELb1ELb1ELb0ELb0EEENS1_19SingleTileSchedulerILb1ELb0ELb1ELi128EEEEEEEEEvNT_6ParamsE,@"STO_CUDA_ENTRY STV_DEFAULT"
_ZN7cutlass13device_kernelIN5flash19enable_sm80_to_sm89INS1_16FlashAttnFwdSm80INS1_25CollectiveMainloopFwdSm80ILi8ELi2ELb0EN4cute5tupleIJNS5_1CILi128EEENS7_ILi64EEENS7_ILi192EEEEEELi192ENS_10bfloat16_tEfNS_4arch4Sm80ELb0ELb1ELb0ELb1ELb0ELb1ELb1ELb0EEENS1_21CollectiveEpilogueFwdINS6_IJS8_SA_S9_EEENS6_IJNS7_ILi1EEESI_SI_EEESC_SE_Li256ELb1ELb1ELb0ELb0EEENS1_19SingleTileSchedulerILb1ELb0ELb1ELi128EEEEEEEEEvNT_6ParamsE:
[----:B------:R-:W-:Y:S01]  /*0000*/  LDC R1, c[0x0][0x37c] ;  /* 0x0000df00ff017b82 */ /* 0x000fe20000000800 */
[----:B------:R-:W-:Y:S05]  /*0010*/  EXIT ;  /* 0x000000000000794d */ /* 0x000fea0003800000 */
.L_x_14:
        /* <DEDUP_REMOVED lines=14> */
.L_x_32:


//--------------------- .text._ZN7cutlass13device_kernelIN5flash19enable_sm80_to_sm89INS1_16FlashAttnFwdSm80INS1_25CollectiveMainloopFwdSm80ILi8ELi2ELb1EN4cute5tupleIJNS5_1CILi128EEENS7_ILi96EEENS7_ILi192EEEEEELi192ENS_10bfloat16_tEfNS_4arch4Sm80ELb1ELb0ELb0ELb0ELb0ELb0ELb1ELb0EEENS1_21CollectiveEpilogueFwdINS6_IJS8_SA_S9_EEENS6_IJNS7_ILi1EEESI_SI_EEESC_SE_Li256ELb0ELb1ELb0ELb0EEENS1_30DynamicPersistentTileSchedulerILi256ELi256ELb0ELb1ELb0EEEEEEEEEvNT_6ParamsE --------------------------
	.section	.text._ZN7cutlass13device_kernelIN5flash19enable_sm80_to_sm89INS1_16FlashAttnFwdSm80INS1_25CollectiveMainloopFwdSm80ILi8ELi2ELb1EN4cute5tupleIJNS5_1CILi128EEENS7_ILi96EEENS7_ILi192EEEEEELi192ENS_10bfloat16_tEfNS_4arch4Sm80ELb1ELb0ELb0ELb0ELb0ELb0ELb1ELb0EEENS1_21CollectiveEpilogueFwdINS6_IJS8_SA_S9_EEENS6_IJNS7_ILi1EEESI_SI_EEESC_SE_Li256ELb0ELb1ELb0ELb0EEENS1_30DynamicPersistentTileSchedulerILi256ELi256ELb0ELb1ELb0EEEEEEEEEvNT_6ParamsE,"ax",@progbits
	.align	128
.text._ZN7cutlass13device_kernelIN5flash19enable_sm80_to_sm89INS1_16FlashAttnFwdSm80INS1_25CollectiveMainloopFwdSm80ILi8ELi2ELb1EN4cute5tupleIJNS5_1CILi128EEENS7_ILi96EEENS7_ILi192EEEEEELi192ENS_10bfloat16_tEfNS_4arch4Sm80ELb1ELb0ELb0ELb0ELb0ELb0ELb1ELb0EEENS1_21CollectiveEpilogueFwdINS6_IJS8_SA_S9_EEENS6_IJNS7_ILi1EEESI_SI_EEESC_SE_Li256ELb0ELb1ELb0ELb0EEENS1_30DynamicPersistentTileSchedulerILi256ELi256ELb0ELb1ELb0EEEEEEEEEvNT_6ParamsE:
        .type           _ZN7cutlass13device_kernelIN5flash19enable_sm80_to_sm89INS1_16FlashAttnFwdSm80INS1_25CollectiveMainloopFwdSm80ILi8ELi2ELb1EN4cute5tupleIJNS5_1CILi128EEENS7_ILi96EEENS7_ILi192EEEEEELi192ENS_10bfloat16_tEfNS_4arch4Sm80ELb1ELb0ELb0ELb0ELb0ELb0ELb1ELb0EEENS1_21CollectiveEpilogueFwdINS6_IJS8_SA_S9_EEENS6_IJNS7_ILi1EEESI_SI_EEESC_SE_Li256ELb0ELb1ELb0ELb0EEENS1_30DynamicPersistentTileSchedulerILi256ELi256ELb0ELb1ELb0EEEEEEEEEvNT_6ParamsE,@function
        .size           _ZN7cutlass13device_kernelIN5flash19enable_sm80_to_sm89INS1_16FlashAttnFwdSm80INS1_25CollectiveMainloopFwdSm80ILi8ELi2ELb1EN4cute5tupleIJNS5_1CILi128EEENS7_ILi96EEENS7_ILi192EEEEEELi192ENS_10bfloat16_tEfNS_4arch4Sm80ELb1ELb0ELb0ELb0ELb0ELb0ELb1ELb0EEENS1_21CollectiveEpilogueFwdINS6_IJS8_SA_S9_EEENS6_IJNS7_ILi1EEESI_SI_EEESC_SE_Li256ELb0ELb1ELb0ELb0EEENS1_30DynamicPersistentTileSchedulerILi256ELi256ELb0ELb1ELb0EEEEEEEEEvNT_6ParamsE,(.L_x_33 - _ZN7cutlass13device_kernelIN5flash19enable_sm80_to_sm89INS1_16FlashAttnFwdSm80INS1_25CollectiveMainloopFwdSm80ILi8ELi2ELb1EN4cute5tupleIJNS5_1CILi128EEENS7_ILi96EEENS7_ILi192EEEEEELi192ENS_10bfloat16_tEfNS_4arch4Sm80ELb1ELb0ELb0ELb0ELb0ELb0ELb1ELb0EEENS1_21CollectiveEpilogueFwdINS6_IJS8_SA_S9_EEENS6_IJNS7_ILi1EEESI_SI_EEESC_SE_Li256ELb0ELb1ELb0ELb0EEENS1_30DynamicPersistentTileSchedulerILi256ELi256ELb0ELb1ELb0EEEEEEEEEvNT_6ParamsE)
        .other          _ZN7cutlass13device_kernelIN5flash19enable_sm80_to_sm89INS1_16FlashAttnFwdSm80INS1_25CollectiveMainloopFwdSm80ILi8ELi2ELb1EN4cute5tupleIJNS5_1CILi128EEENS7_ILi96EEENS7_ILi192EEEEEELi192ENS_10bfloat16_tEfNS_4arch4Sm80ELb1ELb0ELb0ELb0ELb0ELb0ELb1ELb0EEENS1_21CollectiveEpilogueFwdINS6_IJS8_SA_S9_EEENS6_IJNS7_ILi1EEESI_SI_EEESC_SE_Li256ELb0ELb1ELb0ELb0EEENS1_30DynamicPersistentTileSchedulerILi256ELi256ELb0ELb1ELb0EEEEEEEEEvNT_6ParamsE,@"STO_CUDA_ENTRY STV_DEFAULT"
_ZN7cutlass13device_kernelIN5flash19enable_sm80_to_sm89INS1_16FlashAttnFwdSm80INS1_25CollectiveMainloopFwdSm80ILi8ELi2ELb1EN4cute5tupleIJNS5_1CILi128EEENS7_ILi96EEENS7_ILi192EEEEEELi192ENS_10bfloat16_tEfNS_4arch4Sm80ELb1ELb0ELb0ELb0ELb0ELb0ELb1ELb0EEENS1_21CollectiveEpilogueFwdINS6_IJS8_SA_S9_EEENS6_IJNS7_ILi1EEESI_SI_EEESC_SE_Li256ELb0ELb1ELb0ELb0EEENS1_30DynamicPersistentTileSchedulerILi256ELi256ELb0ELb1ELb0EEEEEEEEEvNT_6ParamsE:
[----:B------:R-:W-:Y:S01]  /*0000*/  LDC R1, c[0x0][0x37c] ;  /* 0x0000df00ff017b82 */ /* 0x000fe20000000800 */
[----:B------:R-:W-:Y:S05]  /*0010*/  EXIT ;  /* 0x000000000000794d */ /* 0x000fea0003800000 */
.L_x_15:
        /* <DEDUP_REMOVED lines=14> */
.L_x_33:


//--------------------- .text._ZN7cutlass13device_kernelIN5flash19enable_sm80_to_sm89INS1_16FlashAttnFwdSm80INS1_25CollectiveMainloopFwdSm80ILi8ELi2ELb1EN4cute5tupleIJNS5_1CILi128EEENS7_ILi96EEENS7_ILi192EEEEEELi192ENS_10bfloat16_tEfNS_4arch4Sm80ELb1ELb0ELb0ELb1ELb0ELb0ELb1ELb0EEENS1_21CollectiveEpilogueFwdINS6_IJS8_SA_S9_EEENS6_IJNS7_ILi1EEESI_SI_EEESC_SE_Li256ELb1ELb1ELb0ELb0EEENS1_19SingleTileSchedulerILb1ELb0ELb1ELi128EEEEEEEEEvNT_6ParamsE --------------------------
	.section	.text._ZN7cutlass13device_kernelIN5flash19enable_sm80_to_sm89INS1_16FlashAttnFwdSm80INS1_25CollectiveMainloopFwdSm80ILi8ELi2ELb1EN4cute5tupleIJNS5_1CILi128EEENS7_ILi96EEENS7_ILi192EEEEEELi192ENS_10bfloat16_tEfNS_4arch4Sm80ELb1ELb0ELb0ELb1ELb0ELb0ELb1ELb0EEENS1_21CollectiveEpilogueFwdINS6_IJS8_SA_S9_EEENS6_IJNS7_ILi1EEESI_SI_EEESC_SE_Li256ELb1ELb1ELb0ELb0EEENS1_19SingleTileSchedulerILb1ELb0ELb1ELi128EEEEEEEEEvNT_6ParamsE,"ax",@progbits
	.align	128
.text._ZN7cutlass13device_kernelIN5flash19enable_sm80_to_sm89INS1_16FlashAttnFwdSm80INS1_25CollectiveMainloopFwdSm80ILi8ELi2ELb1EN4cute5tupleIJNS5_1CILi128EEENS7_ILi96EEENS7_ILi192EEEEEELi192ENS_10bfloat16_tEfNS_4arch4Sm80ELb1ELb0ELb0ELb1ELb0ELb0ELb1ELb0EEENS1_21CollectiveEpilogueFwdINS6_IJS8_SA_S9_EEENS6_IJNS7_ILi1EEESI_SI_EEESC_SE_Li256ELb1ELb1ELb0ELb0EEENS1_19SingleTileSchedulerILb1ELb0ELb1ELi128EEEEEEEEEvNT_6ParamsE:
        .type           _ZN7cutlass13device_kernelIN5flash19enable_sm80_to_sm89INS1_16FlashAttnFwdSm80INS1_25CollectiveMainloopFwdSm80ILi8ELi2ELb1EN4cute5tupleIJNS5_1CILi128EEENS7_ILi96EEENS7_ILi192EEEEEELi192ENS_10bfloat16_tEfNS_4arch4Sm80ELb1ELb0ELb0ELb1ELb0ELb0ELb1ELb0EEENS1_21CollectiveEpilogueFwdINS6_IJS8_SA_S9_EEENS6_IJNS7_ILi1EEESI_SI_EEESC_SE_Li256ELb1ELb1ELb0ELb0EEENS1_19SingleTileSchedulerILb1ELb0ELb1ELi128EEEEEEEEEvNT_6ParamsE,@function
        .size           _ZN7cutlass13device_kernelIN5flash19enable_sm80_to_sm89INS1_16FlashAttnFwdSm80INS1_25CollectiveMainloopFwdSm80ILi8ELi2ELb1EN4cute5tupleIJNS5_1CILi128EEENS7_ILi96EEENS7_ILi192EEEEEELi192ENS_10bfloat16_tEfNS_4arch4Sm80ELb1ELb0ELb0ELb1ELb0ELb0ELb1ELb0EEENS1_21CollectiveEpilogueFwdINS6_IJS8_SA_S9_EEENS6_IJNS7_ILi1EEESI_SI_EEESC_SE_Li256ELb1ELb1ELb0ELb0EEENS1_19SingleTileSchedulerILb1ELb0ELb1ELi128EEEEEEEEEvNT_6ParamsE,(.L_x_34 - _ZN7cutlass13device_kernelIN5flash19enable_sm80_to_sm89INS1_16FlashAttnFwdSm80INS1_25CollectiveMainloopFwdSm80ILi8ELi2ELb1EN4cute5tupleIJNS5_1CILi128EEENS7_ILi96EEENS7_ILi192EEEEEELi192ENS_10bfloat16_tEfNS_4arch4Sm80ELb1ELb0ELb0ELb1ELb0ELb0ELb1ELb0EEENS1_21CollectiveEpilogueFwdINS6_IJS8_SA_S9_EEENS6_IJNS7_ILi1EEESI_SI_EEESC_SE_Li256ELb1ELb1ELb0ELb0EEENS1_19SingleTileSchedulerILb1ELb0ELb1ELi128EEEEEEEEEvNT_6ParamsE)
        .other          _ZN7cutlass13device_kernelIN5flash19enable_sm80_to_sm89INS1_16FlashAttnFwdSm80INS1_25CollectiveMainloopFwdSm80ILi8ELi2ELb1EN4cute5tupleIJNS5_1CILi128EEENS7_ILi96EEENS7_ILi192EEEEEELi192ENS_10bfloat16_tEfNS_4arch4Sm80ELb1ELb0ELb0ELb1ELb0ELb0ELb1ELb0EEENS1_21CollectiveEpilogueFwdINS6_IJS8_SA_S9_EEENS6_IJNS7_ILi1EEESI_SI_EEESC_SE_Li256ELb1ELb1ELb0ELb0EEENS1_19SingleTileSchedulerILb1ELb0ELb1ELi128EEEEEEEEEvNT_6ParamsE,@"STO_CUDA_ENTRY STV_DEFAULT"
_ZN7cutlass13device_kernelIN5flash19enable_sm80_to_sm89INS1_16FlashAttnFwdSm80INS1_25CollectiveMainloopFwdSm80ILi8ELi2ELb1EN4cute5tupleIJNS5_1CILi128EEENS7_ILi96EEENS7_ILi192EEEEEELi192ENS_10bfloat16_tEfNS_4arch4Sm80ELb1ELb0ELb0ELb1ELb0ELb0ELb1ELb0EEENS1_21CollectiveEpilogueFwdINS6_IJS8_SA_S9_EEENS6_IJNS7_ILi1EEESI_SI_EEESC_SE_Li256ELb1ELb1ELb0ELb0EEENS1_19SingleTileSchedulerILb1ELb0ELb1ELi128EEEEEEEEEvNT_6ParamsE:
[----:B------:R-:W-:Y:S01]  /*0000*/  LDC R1, c[0x0][0x37c] ;  /* 0x0000df00ff017b82 */ /* 0x000fe20000000800 */
[----:B------:R-:W-:Y:S05]  /*0010*/  EXIT ;  /* 0x000000000000794d */ /* 0x000fea0003800000 */
.L_x_16:
        /* <DEDUP_REMOVED lines=14> */
.L_x_34:


//--------------------- .text._ZN7cutlass13device_kernelIN5flash19enable_sm80_to_sm89INS1_16FlashAttnFwdSm80INS1_25CollectiveMainloopFwdSm80ILi8ELi2ELb0EN4cute5tupleIJNS5_1CILi128EEENS7_ILi64EEENS7_ILi192EEEEEELi192ENS_10bfloat16_tEfNS_4arch4Sm80ELb1ELb0ELb0ELb1ELb0ELb1ELb1ELb0EEENS1_21CollectiveEpilogueFwdINS6_IJS8_SA_S9_EEENS6_IJNS7_ILi1EEESI_SI_EEESC_SE_Li256ELb1ELb1ELb0ELb0EEENS1_19SingleTileSchedulerILb1ELb0ELb1ELi128EEEEEEEEEvNT_6ParamsE --------------------------
	.section	.text._ZN7cutlass13device_kernelIN5flash19enable_sm80_to_sm89INS1_16FlashAttnFwdSm80INS1_25CollectiveMainloopFwdSm80ILi8ELi2ELb0EN4cute5tupleIJNS5_1CILi128EEENS7_ILi64EEENS7_ILi192EEEEEELi192ENS_10bfloat16_tEfNS_4arch4Sm80ELb1ELb0ELb0ELb1ELb0ELb1ELb1ELb0EEENS1_21CollectiveEpilogueFwdINS6_IJS8_SA_S9_EEENS6_IJNS7_ILi1EEESI_SI_EEESC_SE_Li256ELb1ELb1ELb0ELb0EEENS1_19SingleTileSchedulerILb1ELb0ELb1ELi128EEEEEEEEEvNT_6ParamsE,"ax",@progbits
	.align	128
.text._ZN7cutlass13device_kernelIN5flash19enable_sm80_to_sm89INS1_16FlashAttnFwdSm80INS1_25CollectiveMainloopFwdSm80ILi8ELi2ELb0EN4cute5tupleIJNS5_1CILi128EEENS7_ILi64EEENS7_ILi192EEEEEELi192ENS_10bfloat16_tEfNS_4arch4Sm80ELb1ELb0ELb0ELb1ELb0ELb1ELb1ELb0EEENS1_21CollectiveEpilogueFwdINS6_IJS8_SA_S9_EEENS6_IJNS7_ILi1EEESI_SI_EEESC_SE_Li256ELb1ELb1ELb0ELb0EEENS1_19SingleTileSchedulerILb1ELb0ELb1ELi128EEEEEEEEEvNT_6ParamsE:
        .type           _ZN7cutlass13device_kernelIN5flash19enable_sm80_to_sm89INS1_16FlashAttnFwdSm80INS1_25CollectiveMainloopFwdSm80ILi8ELi2ELb0EN4cute5tupleIJNS5_1CILi128EEENS7_ILi64EEENS7_ILi192EEEEEELi192ENS_10bfloat16_tEfNS_4arch4Sm80ELb1ELb0ELb0ELb1ELb0ELb1ELb1ELb0EEENS1_21CollectiveEpilogueFwdINS6_IJS8_SA_S9_EEENS6_IJNS7_ILi1EEESI_SI_EEESC_SE_Li256ELb1ELb1ELb0ELb0EEENS1_19SingleTileSchedulerILb1ELb0ELb1ELi128EEEEEEEEEvNT_6ParamsE,@function
        .size           _ZN7cutlass13device_kernelIN5flash19enable_sm80_to_sm89INS1_16FlashAttnFwdSm80INS1_25CollectiveMainloopFwdSm80ILi8ELi2ELb0EN4cute5tupleIJNS5_1CILi128EEENS7_ILi64EEENS7_ILi192EEEEEELi192ENS_10bfloat16_tEfNS_4arch4Sm80ELb1ELb0ELb0ELb1ELb0ELb1ELb1ELb0EEENS1_21CollectiveEpilogueFwdINS6_IJS8_SA_S9_EEENS6_IJNS7_ILi1EEESI_SI_EEESC_SE_Li256ELb1ELb1ELb0ELb0EEENS1_19SingleTileSchedulerILb1ELb0ELb1ELi128EEEEEEEEEvNT_6ParamsE,(.L_x_35 - _ZN7cutlass13device_kernelIN5flash19enable_sm80_to_sm89INS1_16FlashAttnFwdSm80INS1_25CollectiveMainloopFwdSm80ILi8ELi2ELb0EN4cute5tupleIJNS5_1CILi128EEENS7_ILi64EEENS7_ILi192EEEEEELi192ENS_10bfloat16_tEfNS_4arch4Sm80ELb1ELb0ELb0ELb1ELb0ELb1ELb1ELb0EEENS1_21CollectiveEpilogueFwdINS6_IJS8_SA_S9_EEENS6_IJNS7_ILi1EEESI_SI_EEESC_SE_Li256ELb1ELb1ELb0ELb0EEENS1_19SingleTileSchedulerILb1ELb0ELb1ELi128EEEEEEEEEvNT_6ParamsE)
        .other          _ZN7cutlass13device_kernelIN5flash19enable_sm80_to_sm89INS1_16FlashAttnFwdSm80INS1_25CollectiveMainloopFwdSm80ILi8ELi2ELb0EN4cute5tupleIJNS5_1CILi128EEENS7_ILi64EEENS7_ILi192EEEEEELi192ENS_10bfloat16_tEfNS_4arch4Sm80ELb1ELb0ELb0ELb1ELb0ELb1ELb1ELb0EEENS1_21CollectiveEpilogueFwdINS6_IJS8_SA_S9_EEENS6_IJNS7_ILi1EEESI_SI_EEESC_SE_Li256ELb1ELb1ELb0ELb0EEENS1_19SingleTileSchedulerILb1ELb0ELb1ELi128EEEEEEEEEvNT_6ParamsE,@"STO_CUDA_ENTRY STV_DEFAULT"
_ZN7cutlass13device_kernelIN5flash19enable_sm80_to_sm89INS1_16FlashAttnFwdSm80INS1_25CollectiveMainloopFwdSm80ILi8ELi2ELb0EN4cute5tupleIJNS5_1CILi128EEENS7_ILi64EEENS7_ILi192EEEEEELi192ENS_10bfloat16_tEfNS_4arch4Sm80ELb1ELb0ELb0ELb1ELb0ELb1ELb1ELb0EEENS1_21CollectiveEpilogueFwdINS6_IJS8_SA_S9_EEENS6_IJNS7_ILi1EEESI_SI_EEESC_SE_Li256ELb1ELb1ELb0ELb0EEENS1_19SingleTileSchedulerILb1ELb0ELb1ELi128EEEEEEEEEvNT_6ParamsE:
[----:B------:R-:W-:Y:S01]  /*0000*/  LDC R1, c[0x0][0x37c] ;  /* 0x0000df00ff017b82 */ /* 0x000fe20000000800 */
[----:B------:R-:W-:Y:S05]  /*0010*/  EXIT ;  /* 0x000000000000794d */ /* 0x000fea0003800000 */
.L_x_17:
        /* <DEDUP_REMOVED lines=14> */
.L_x_35:


//--------------------- .nv.shared.reserved.0     --------------------------
	.section	.nv.shared.reserved.0,"aw",@nobits
	.weak		__nv_reservedSMEM_offset_0_alias
	.size		__nv_reservedSMEM_offset_0_alias, 0, 64
	.other		__nv_reservedSMEM_offset_0_alias,@"STO_CUDA_RESERVED_SHARED STV_DEFAULT"
__nv_reservedSMEM_offset_0_alias:
	.zero		0
	.zero		64


//--------------------- .nv.global                --------------------------
	.section	.nv.global,"aw",@nobits
.nv.global:
	.type		_ZN66_INTERNAL_4f37314f_30_flash_fwd_hdim192_bf16_sm80_cu_f3e6f9ee_32224cute1_E,@object
	.size		_ZN66_INTERNAL_4f37314f_30_flash_fwd_hdim192_bf16_sm80_cu_f3e6f9ee_32224cute1_E,(_ZN66_INTERNAL_4f37314f_30_flash_fwd_hdim192_bf16_sm80_cu_f3e6f9ee_32224cuda3std3__45__cpo6cbeginE - _ZN66_INTERNAL_4f37314f_30_flash_fwd_hdim192_bf16_sm80_cu_f3e6f9ee_32224cute1_E)
_ZN66_INTERNAL_4f37314f_30_flash_fwd_hdim192_bf16_sm80_cu_f3e6f9ee_32224cute1_E:
	.zero		1
	.type		_ZN66_INTERNAL_4f37314f_30_flash_fwd_hdim192_bf16_sm80_cu_f3e6f9ee_32224cuda3std3__45__cpo6cbeginE,@object
	.size		_ZN66_INTERNAL_4f37314f_30_flash_fwd_hdim192_bf16_sm80_cu_f3e6f9ee_32224cuda3std3__45__cpo6cbeginE,(_ZN66_INTERNAL_4f37314f_30_flash_fwd_hdim192_bf16_sm80_cu_f3e6f9ee_32224cuda3std3__48in_placeE - _ZN66_INTERNAL_4f37314f_30_flash_fwd_hdim192_bf16_sm80_cu_f3e6f9ee_32224cuda3std3__45__cpo6cbeginE)
_ZN66_INTERNAL_4f37314f_30_flash_fwd_hdim192_bf16_sm80_cu_f3e6f9ee_32224cuda3std3__45__cpo6cbeginE:
	.zero		1
	.type		_ZN66_INTERNAL_4f37314f_30_flash_fwd_hdim192_bf16_sm80_cu_f3e6f9ee_32224cuda3std3__48in_placeE,@object
	.size		_ZN66_INTERNAL_4f37314f_30_flash_fwd_hdim192_bf16_sm80_cu_f3e6f9ee_32224cuda3std3__48in_placeE,(_ZN66_INTERNAL_4f37314f_30_flash_fwd_hdim192_bf16_sm80_cu_f3e6f9ee_32224cuda3std6ranges3__45__cpo9iter_moveE - _ZN66_INTERNAL_4f37314f_30_flash_fwd_hdim192_bf16_sm80_cu_f3e6f9ee_32224cuda3std3__48in_placeE)
_ZN66_INTERNAL_4f37314f_30_flash_fwd_hdim192_bf16_sm80_cu_f3e6f9ee_32224cuda3std3__48in_placeE:
	.zero		1
	.type		_ZN66_INTERNAL_4f37314f_30_flash_fwd_hdim192_bf16_sm80_cu_f3e6f9ee_32224cuda3std6ranges3__45__cpo9iter_moveE,@object
	.size		_ZN66_INTERNAL_4f37314f_30_flash_fwd_hdim192_bf16_sm80_cu_f3e6f9ee_32224cuda3std6ranges3__45__cpo9iter_moveE,(_ZN66_INTERNAL_4f37314f_30_flash_fwd_hdim192_bf16_sm80_cu_f3e6f9ee_32224cuda3std3__45__cpo5beginE - _ZN66_INTERNAL_4f37314f_30_flash_fwd_hdim192_bf16_sm80_cu_f3e6f9ee_32224cuda3std6ranges3__45__cpo9iter_moveE)
_ZN66_INTERNAL_4f37314f_30_flash_fwd_hdim192_bf16_sm80_cu_f3e6f9ee_32224cuda3std6ranges3__45__cpo9iter_moveE:
	.zero		1
	.type		_ZN66_INTERNAL_4f37314f_30_flash_fwd_hdim192_bf16_sm80_cu_f3e6f9ee_32224cuda3std3__45__cpo5beginE,@object
	.size		_ZN66_INTERNAL_4f37314f_30_flash_fwd_hdim192_bf16_sm80_cu_f3e6f9ee_32224cuda3std3__45__cpo5beginE,(_ZN66_INTERNAL_4f37314f_30_flash_fwd_hdim192_bf16_sm80_cu_f3e6f9ee_32224cuda3std3__468_GLOBAL__N__4f37314f_30_flash_fwd_hdim192_bf16_sm80_cu_f3e6f9ee_32226ignoreE - _ZN66_INTERNAL_4f37314f_30_flash_fwd_hdim192_bf16_sm80_cu_f3e6f9ee_32224cuda3std3__45__cpo5beginE)
_ZN66_INTERNAL_4f37314f_30_flash_fwd_hdim192_bf16_sm80_cu_f3e6f9ee_32224cuda3std3__45__cpo5beginE:
	.zero		1
	.type		_ZN66_INTERNAL_4f37314f_30_flash_fwd_hdim192_bf16_sm80_cu_f3e6f9ee_32224cuda3std3__468_GLOBAL__N__4f37314f_30_flash_fwd_hdim192_bf16_sm80_cu_f3e6f9ee_32226ignoreE,@object
	.size		_ZN66_INTERNAL_4f37314f_30_flash_fwd_hdim192_bf16_sm80_cu_f3e6f9ee_32224cuda3std3__468_GLOBAL__N__4f37314f_30_flash_fwd_hdim192_bf16_sm80_cu_f3e6f9ee_32226ignoreE,(_ZN66_INTERNAL_4f37314f_30_flash_fwd_hdim192_bf16_sm80_cu_f3e6f9ee_32224cute7productE - _ZN66_INTERNAL_4f37314f_30_flash_fwd_hdim192_bf16_sm80_cu_f3e6f9ee_32224cuda3std3__468_GLOBAL__N__4f37314f_30_flash_fwd_hdim192_bf16_sm80_cu_f3e6f9ee_32226ignoreE)
_ZN66_INTERNAL_4f37314f_30_flash_fwd_hdim192_bf16_sm80_cu_f3e6f9ee_32224cuda3std3__468_GLOBAL__N__4f37314f_30_flash_fwd_hdim192_bf16_sm80_cu_f3e6f9ee_32226ignoreE:
	.zero		1
	.type		_ZN66_INTERNAL_4f37314f_30_flash_fwd_hdim192_bf16_sm80_cu_f3e6f9ee_32224cute7productE,@object
	.size		_ZN66_INTERNAL_4f37314f_30_flash_fwd_hdim192_bf16_sm80_cu_f3e6f9ee_32224cute7productE,(_ZN66_INTERNAL_4f37314f_30_flash_fwd_hdim192_bf16_sm80_cu_f3e6f9ee_32224cuda3std3__45__cpo3endE - _ZN66_INTERNAL_4f37314f_30_flash_fwd_hdim192_bf16_sm80_cu_f3e6f9ee_32224cute7productE)
_ZN66_INTERNAL_4f37314f_30_flash_fwd_hdim192_bf16_sm80_cu_f3e6f9ee_32224cute7productE:
	.zero		1
	.type		_ZN66_INTERNAL_4f37314f_30_flash_fwd_hdim192_bf16_sm80_cu_f3e6f9ee_32224cuda3std3__45__cpo3endE,@object
	.size		_ZN66_INTERNAL_4f37314f_30_flash_fwd_hdim192_bf16_sm80_cu_f3e6f9ee_32224cuda3std3__45__cpo3endE,(_ZN66_INTERNAL_4f37314f_30_flash_fwd_hdim192_bf16_sm80_cu_f3e6f9ee_32224cuda3std3__419piecewise_constructE - _ZN66_INTERNAL_4f37314f_30_flash_fwd_hdim192_bf16_sm80_cu_f3e6f9ee_32224cuda3std3__45__cpo3endE)
_ZN66_INTERNAL_4f37314f_30_flash_fwd_hdim192_bf16_sm80_cu_f3e6f9ee_32224cuda3std3__45__cpo3endE:
	.zero		1
	.type		_ZN66_INTERNAL_4f37314f_30_flash_fwd_hdim192_bf16_sm80_cu_f3e6f9ee_32224cuda3std3__419piecewise_constructE,@object
	.size		_ZN66_INTERNAL_4f37314f_30_flash_fwd_hdim192_bf16_sm80_cu_f3e6f9ee_32224cuda3std3__419piecewise_constructE,(_ZN66_INTERNAL_4f37314f_30_flash_fwd_hdim192_bf16_sm80_cu_f3e6f9ee_32224cuda3std3__45__cpo4cendE - _ZN66_INTERNAL_4f37314f_30_flash_fwd_hdim192_bf16_sm80_cu_f3e6f9ee_32224cuda3std3__419piecewise_constructE)
_ZN66_INTERNAL_4f37314f_30_flash_fwd_hdim192_bf16_sm80_cu_f3e6f9ee_32224cuda3std3__419piecewise_constructE:
	.zero		1
	.type		_ZN66_INTERNAL_4f37314f_30_flash_fwd_hdim192_bf16_sm80_cu_f3e6f9ee_32224cuda3std3__45__cpo4cendE,@object
	.size		_ZN66_INTERNAL_4f37314f_30_flash_fwd_hdim192_bf16_sm80_cu_f3e6f9ee_32224cuda3std3__45__cpo4cendE,(_ZN66_INTERNAL_4f37314f_30_flash_fwd_hdim192_bf16_sm80_cu_f3e6f9ee_32224cuda3std6ranges3__45__cpo4swapE - _ZN66_INTERNAL_4f37314f_30_flash_fwd_hdim192_bf16_sm80_cu_f3e6f9ee_32224cuda3std3__45__cpo4cendE)
_ZN66_INTERNAL_4f37314f_30_flash_fwd_hdim192_bf16_sm80_cu_f3e6f9ee_32224cuda3std3__45__cpo4cendE:
	.zero		1
	.type		_ZN66_INTERNAL_4f37314f_30_flash_fwd_hdim192_bf16_sm80_cu_f3e6f9ee_32224cuda3std6ranges3__45__cpo4swapE,@object
	.size		_ZN66_INTERNAL_4f37314f_30_flash_fwd_hdim192_bf16_sm80_cu_f3e6f9ee_32224cuda3std6ranges3__45__cpo4swapE,(.L_7 - _ZN66_INTERNAL_4f37314f_30_flash_fwd_hdim192_bf16_sm80_cu_f3e6f9ee_32224cuda3std6ranges3__45__cpo4swapE)
_ZN66_INTERNAL_4f37314f_30_flash_fwd_hdim192_bf16_sm80_cu_f3e6f9ee_32224cuda3std6ranges3__45__cpo4swapE:
	.zero		1
.L_7:


//--------------------- .nv.constant0._ZN7cutlass13device_kernelIN5flash19enable_sm80_to_sm89INS1_16FlashAttnFwdSm80INS1_25CollectiveMainloopFwdSm80ILi8ELi1ELb1EN4cute5tupleIJNS5_1CILi128EEENS7_ILi96EEENS7_ILi192EEEEEELi192ENS_10bfloat16_tEfNS_4arch4Sm80ELb0ELb0ELb0ELb0ELb0ELb0ELb1ELb0EEENS1_21CollectiveEpilogueFwdINS6_IJS8_SA_S9_EEENS6_IJNS7_ILi1EEESI_SI_EEESC_SE_Li256ELb0ELb1ELb0ELb0EEENS1_19SingleTileSchedulerILb0ELb0ELb1ELi128EEEEEEEEEvNT_6ParamsE --------------------------
	.section	.nv.constant0._ZN7cutlass13device_kernelIN5flash19enable_sm80_to_sm89INS1_16FlashAttnFwdSm80INS1_25CollectiveMainloopFwdSm80ILi8ELi1ELb1EN4cute5tupleIJNS5_1CILi128EEENS7_ILi96EEENS7_ILi192EEEEEELi192ENS_10bfloat16_tEfNS_4arch4Sm80ELb0ELb0ELb0ELb0ELb0ELb0ELb1ELb0EEENS1_21CollectiveEpilogueFwdINS6_IJS8_SA_S9_EEENS6_IJNS7_ILi1EEESI_SI_EEESC_SE_Li256ELb0ELb1ELb0ELb0EEENS1_19SingleTileSchedulerILb0ELb0ELb1ELi128EEEEEEEEEvNT_6ParamsE,"a",@progbits
	.sectionflags	@""
	.align	4
.nv.constant0._ZN7cutlass13device_kernelIN5flash19enable_sm80_to_sm89INS1_16FlashAttnFwdSm80INS1_25CollectiveMainloopFwdSm80ILi8ELi1ELb1EN4cute5tupleIJNS5_1CILi128EEENS7_ILi96EEENS7_ILi192EEEEEELi192ENS_10bfloat16_tEfNS_4arch4Sm80ELb0ELb0ELb0ELb0ELb0ELb0ELb1ELb0EEENS1_21CollectiveEpilogueFwdINS6_IJS8_SA_S9_EEENS6_IJNS7_ILi1EEESI_SI_EEESC_SE_Li256ELb0ELb1ELb0ELb0EEENS1_19SingleTileSchedulerILb0ELb0ELb1ELi128EEEEEEEEEvNT_6ParamsE:
	.zero		1944


//--------------------- .nv.constant0._ZN7cutlass13device_kernelIN5flash19enable_sm80_to_sm89INS1_16FlashAttnFwdSm80INS1_25CollectiveMainloopFwdSm80ILi8ELi1ELb1EN4cute5tupleIJNS5_1CILi128EEENS7_ILi96EEENS7_ILi192EEEEEELi192ENS_10bfloat16_tEfNS_4arch4Sm80ELb0ELb0ELb0ELb1ELb0ELb0ELb1ELb0EEENS1_21CollectiveEpilogueFwdINS6_IJS8_SA_S9_EEENS6_IJNS7_ILi1EEESI_SI_EEESC_SE_Li256ELb1ELb1ELb0ELb0EEENS1_19SingleTileSchedulerILb1ELb0ELb1ELi128EEEEEEEEEvNT_6ParamsE --------------------------
	.section	.nv.constant0._ZN7cutlass13device_kernelIN5flash19enable_sm80_to_sm89INS1_16FlashAttnFwdSm80INS1_25CollectiveMainloopFwdSm80ILi8ELi1ELb1EN4cute5tupleIJNS5_1CILi128EEENS7_ILi96EEENS7_ILi192EEEEEELi192ENS_10bfloat16_tEfNS_4arch4Sm80ELb0ELb0ELb0ELb1ELb0ELb0ELb1ELb0EEENS1_21CollectiveEpilogueFwdINS6_IJS8_SA_S9_EEENS6_IJNS7_ILi1EEESI_SI_EEESC_SE_Li256ELb1ELb1ELb0ELb0EEENS1_19SingleTileSchedulerILb1ELb0ELb1ELi128EEEEEEEEEvNT_6ParamsE,"a",@progbits
	.sectionflags	@""
	.align	4
.nv.constant0._ZN7cutlass13device_kernelIN5flash19enable_sm80_to_sm89INS1_16FlashAttnFwdSm80INS1_25CollectiveMainloopFwdSm80ILi8ELi1ELb1EN4cute5tupleIJNS5_1CILi128EEENS7_ILi96EEENS7_ILi192EEEEEELi192ENS_10bfloat16_tEfNS_4arch4Sm80ELb0ELb0ELb0ELb1ELb0ELb0ELb1ELb0EEENS1_21CollectiveEpilogueFwdINS6_IJS8_SA_S9_EEENS6_IJNS7_ILi1EEESI_SI_EEESC_SE_Li256ELb1ELb1ELb0ELb0EEENS1_19SingleTileSchedulerILb1ELb0ELb1ELi128EEEEEEEEEvNT_6ParamsE:
	.zero		1944


//--------------------- .nv.constant0._ZN7cutlass13device_kernelIN5flash19enable_sm80_to_sm89INS1_16FlashAttnFwdSm80INS1_25CollectiveMainloopFwdSm80ILi8ELi1ELb0EN4cute5tupleIJNS5_1CILi128EEENS7_ILi64EEENS7_ILi192EEEEEELi192ENS_10bfloat16_tEfNS_4arch4Sm80ELb0ELb0ELb0ELb1ELb0ELb1ELb1ELb0EEENS1_21CollectiveEpilogueFwdINS6_IJS8_SA_S9_EEENS6_IJNS7_ILi1EEESI_SI_EEESC_SE_Li256ELb1ELb1ELb0ELb0EEENS1_19SingleTileSchedulerILb1ELb0ELb1ELi128EEEEEEEEEvNT_6ParamsE --------------------------
	.section	.nv.constant0._ZN7cutlass13device_kernelIN5flash19enable_sm80_to_sm89INS1_16FlashAttnFwdSm80INS1_25CollectiveMainloopFwdSm80ILi8ELi1ELb0EN4cute5tupleIJNS5_1CILi128EEENS7_ILi64EEENS7_ILi192EEEEEELi192ENS_10bfloat16_tEfNS_4arch4Sm80ELb0ELb0ELb0ELb1ELb0ELb1ELb1ELb0EEENS1_21CollectiveEpilogueFwdINS6_IJS8_SA_S9_EEENS6_IJNS7_ILi1EEESI_SI_EEESC_SE_Li256ELb1ELb1ELb0ELb0EEENS1_19SingleTileSchedulerILb1ELb0ELb1ELi128EEEEEEEEEvNT_6ParamsE,"a",@progbits
	.sectionflags	@""
	.align	4
.nv.constant0._ZN7cutlass13device_kernelIN5flash19enable_sm80_to_sm89INS1_16FlashAttnFwdSm80INS1_25CollectiveMainloopFwdSm80ILi8ELi1ELb0EN4cute5tupleIJNS5_1CILi128EEENS7_ILi64EEENS7_ILi192EEEEEELi192ENS_10bfloat16_tEfNS_4arch4Sm80ELb0ELb0ELb0ELb1ELb0ELb1ELb1ELb0EEENS1_21CollectiveEpilogueFwdINS6_IJS8_SA_S9_EEENS6_IJNS7_ILi1EEESI_SI_EEESC_SE_Li256ELb1ELb1ELb0ELb0EEENS1_19SingleTileSchedulerILb1ELb0ELb1ELi128EEEEEEEEEvNT_6ParamsE:
	.zero		1944


//--------------------- .nv.constant0._ZN7cutlass13device_kernelIN5flash19enable_sm80_to_sm89INS1_16FlashAttnFwdSm80INS1_25CollectiveMainloopFwdSm80ILi8ELi1ELb0EN4cute5tupleIJNS5_1CILi128EEENS7_ILi64EEENS7_ILi192EEEEEELi192ENS_10bfloat16_tEfNS_4arch4Sm80ELb0ELb1ELb0ELb0ELb0ELb0ELb1ELb0EEENS1_21CollectiveEpilogueFwdINS6_IJS8_SA_S9_EEENS6_IJNS7_ILi1EEESI_SI_EEESC_SE_Li256ELb0ELb1ELb0ELb0EEENS1_19SingleTileSchedulerILb0ELb0ELb1ELi128EEEEEEEEEvNT_6ParamsE --------------------------
	.section	.nv.constant0._ZN7cutlass13device_kernelIN5flash19enable_sm80_to_sm89INS1_16FlashAttnFwdSm80INS1_25CollectiveMainloopFwdSm80ILi8ELi1ELb0EN4cute5tupleIJNS5_1CILi128EEENS7_ILi64EEENS7_ILi192EEEEEELi192ENS_10bfloat16_tEfNS_4arch4Sm80ELb0ELb1ELb0ELb0ELb0ELb0ELb1ELb0EEENS1_21CollectiveEpilogueFwdINS6_IJS8_SA_S9_EEENS6_IJNS7_ILi1EEESI_SI_EEESC_SE_Li256ELb0ELb1ELb0ELb0EEENS1_19SingleTileSchedulerILb0ELb0ELb1ELi128EEEEEEEEEvNT_6ParamsE,"a",@progbits
	.sectionflags	@""
	.align	4
.nv.constant0._ZN7cutlass13device_kernelIN5flash19enable_sm80_to_sm89INS1_16FlashAttnFwdSm80INS1_25CollectiveMainloopFwdSm80ILi8ELi1ELb0EN4cute5tupleIJNS5_1CILi128EEENS7_ILi64EEENS7_ILi192EEEEEELi192ENS_10bfloat16_tEfNS_4arch4Sm80ELb0ELb1ELb0ELb0ELb0ELb0ELb1ELb0EEENS1_21CollectiveEpilogueFwdINS6_IJS8_SA_S9_EEENS6_IJNS7_ILi1EEESI_SI_EEESC_SE_Li256ELb0ELb1ELb0ELb0EEENS1_19SingleTileSchedulerILb0ELb0ELb1ELi128EEEEEEEEEvNT_6ParamsE:
	.zero		1944


//--------------------- .nv.constant0._ZN7cutlass13device_kernelIN5flash19enable_sm80_to_sm89INS1_16FlashAttnFwdSm80INS1_25CollectiveMainloopFwdSm80ILi8ELi1ELb0EN4cute5tupleIJNS5_1CILi128EEENS7_ILi64EEENS7_ILi192EEEEEELi192ENS_10bfloat16_tEfNS_4arch4Sm80ELb0ELb1ELb0ELb1ELb0ELb0ELb1ELb0EEENS1_21CollectiveEpilogueFwdINS6_IJS8_SA_S9_EEENS6_IJNS7_ILi1EEESI_SI_EEESC_SE_Li256ELb1ELb1ELb0ELb0EEENS1_19SingleTileSchedulerILb1ELb0ELb1ELi128EEEEEEEEEvNT_6ParamsE --------------------------
	.section	.nv.constant0._ZN7cutlass13device_kernelIN5flash19enable_sm80_to_sm89INS1_16FlashAttnFwdSm80INS1_25CollectiveMainloopFwdSm80ILi8ELi1ELb0EN4cute5tupleIJNS5_1CILi128EEENS7_ILi64EEENS7_ILi192EEEEEELi192ENS_10bfloat16_tEfNS_4arch4Sm80ELb0ELb1ELb0ELb1ELb0ELb0ELb1ELb0EEENS1_21CollectiveEpilogueFwdINS6_IJS8_SA_S9_EEENS6_IJNS7_ILi1EEESI_SI_EEESC_SE_Li256ELb1ELb1ELb0ELb0EEENS1_19SingleTileSchedulerILb1ELb0ELb1ELi128EEEEEEEEEvNT_6ParamsE,"a",@progbits
	.sectionflags	@""
	.align	4
.nv.constant0._ZN7cutlass13device_kernelIN5flash19enable_sm80_to_sm89INS1_16FlashAttnFwdSm80INS1_25CollectiveMainloopFwdSm80ILi8ELi1ELb0EN4cute5tupleIJNS5_1CILi128EEENS7_ILi64EEENS7_ILi192EEEEEELi192ENS_10bfloat16_tEfNS_4arch4Sm80ELb0ELb1ELb0ELb1ELb0ELb0ELb1ELb0EEENS1_21CollectiveEpilogueFwdINS6_IJS8_SA_S9_EEENS6_IJNS7_ILi1EEESI_SI_EEESC_SE_Li256ELb1ELb1ELb0ELb0EEENS1_19SingleTileSchedulerILb1ELb0ELb1ELi128EEEEEEEEEvNT_6ParamsE:
	.zero		1944


//--------------------- .nv.constant0._ZN7cutlass13device_kernelIN5flash19enable_sm80_to_sm89INS1_16FlashAttnFwdSm80INS1_25CollectiveMainloopFwdSm80ILi8ELi1ELb0EN4cute5tupleIJNS5_1CILi128EEENS7_ILi64EEENS7_ILi192EEEEEELi192ENS_10bfloat16_tEfNS_4arch4Sm80ELb0ELb1ELb0ELb1ELb0ELb1ELb1ELb0EEENS1_21CollectiveEpilogueFwdINS6_IJS8_SA_S9_EEENS6_IJNS7_ILi1EEESI_SI_EEESC_SE_Li256ELb1ELb1ELb0ELb0EEENS1_19SingleTileSchedulerILb1ELb0ELb1ELi128EEEEEEEEEvNT_6ParamsE --------------------------
	.section	.nv.constant0._ZN7cutlass13device_kernelIN5flash19enable_sm80_to_sm89INS1_16FlashAttnFwdSm80INS1_25CollectiveMainloopFwdSm80ILi8ELi1ELb0EN4cute5tupleIJNS5_1CILi128EEENS7_ILi64EEENS7_ILi192EEEEEELi192ENS_10bfloat16_tEfNS_4arch4Sm80ELb0ELb1ELb0ELb1ELb0ELb1ELb1ELb0EEENS1_21CollectiveEpilogueFwdINS6_IJS8_SA_S9_EEENS6_IJNS7_ILi1EEESI_SI_EEESC_SE_Li256ELb1ELb1ELb0ELb0EEENS1_19SingleTileSchedulerILb1ELb0ELb1ELi128EEEEEEEEEvNT_6ParamsE,"a",@progbits
	.sectionflags	@""
	.align	4
.nv.constant0._ZN7cutlass13device_kernelIN5flash19enable_sm80_to_sm89INS1_16FlashAttnFwdSm80INS1_25CollectiveMainloopFwdSm80ILi8ELi1ELb0EN4cute5tupleIJNS5_1CILi128EEENS7_ILi64EEENS7_ILi192EEEEEELi192ENS_10bfloat16_tEfNS_4arch4Sm80ELb0ELb1ELb0ELb1ELb0ELb1ELb1ELb0EEENS1_21CollectiveEpilogueFwdINS6_IJS8_SA_S9_EEENS6_IJNS7_ILi1EEESI_SI_EEESC_SE_Li256ELb1ELb1ELb0ELb0EEENS1_19SingleTileSchedulerILb1ELb0ELb1ELi128EEEEEEEEEvNT_6ParamsE:
	.zero		1944


//--------------------- .nv.constant0._ZN7cutlass13device_kernelIN5flash19enable_sm80_to_sm89INS1_16FlashAttnFwdSm80INS1_25CollectiveMainloopFwdSm80ILi8ELi1ELb1EN4cute5tupleIJNS5_1CILi128EEENS7_ILi96EEENS7_ILi192EEEEEELi192ENS_10bfloat16_tEfNS_4arch4Sm80ELb1ELb0ELb0ELb0ELb0ELb0ELb1ELb0EEENS1_21CollectiveEpilogueFwdINS6_IJS8_SA_S9_EEENS6_IJNS7_ILi1EEESI_SI_EEESC_SE_Li256ELb0ELb1ELb0ELb0EEENS1_30DynamicPersistentTileSchedulerILi256ELi256ELb0ELb1ELb0EEEEEEEEEvNT_6ParamsE --------------------------
	.section	.nv.constant0._ZN7cutlass13device_kernelIN5flash19enable_sm80_to_sm89INS1_16FlashAttnFwdSm80INS1_25CollectiveMainloopFwdSm80ILi8ELi1ELb1EN4cute5tupleIJNS5_1CILi128EEENS7_ILi96EEENS7_ILi192EEEEEELi192ENS_10bfloat16_tEfNS_4arch4Sm80ELb1ELb0ELb0ELb0ELb0ELb0ELb1ELb0EEENS1_21CollectiveEpilogueFwdINS6_IJS8_SA_S9_EEENS6_IJNS7_ILi1EEESI_SI_EEESC_SE_Li256ELb0ELb1ELb0ELb0EEENS1_30DynamicPersistentTileSchedulerILi256ELi256ELb0ELb1ELb0EEEEEEEEEvNT_6ParamsE,"a",@progbits
	.sectionflags	@""
	.align	4
.nv.constant0._ZN7cutlass13device_kernelIN5flash19enable_sm80_to_sm89INS1_16FlashAttnFwdSm80INS1_25CollectiveMainloopFwdSm80ILi8ELi1ELb1EN4cute5tupleIJNS5_1CILi128EEENS7_ILi96EEENS7_ILi192EEEEEELi192ENS_10bfloat16_tEfNS_4arch4Sm80ELb1ELb0ELb0ELb0ELb0ELb0ELb1ELb0EEENS1_21CollectiveEpilogueFwdINS6_IJS8_SA_S9_EEENS6_IJNS7_ILi1EEESI_SI_EEESC_SE_Li256ELb0ELb1ELb0ELb0EEENS1_30DynamicPersistentTileSchedulerILi256ELi256ELb0ELb1ELb0EEEEEEEEEvNT_6ParamsE:
	.zero		1960


//--------------------- .nv.constant0._ZN7cutlass13device_kernelIN5flash19enable_sm80_to_sm89INS1_16FlashAttnFwdSm80INS1_25CollectiveMainloopFwdSm80ILi8ELi1ELb1EN4cute5tupleIJNS5_1CILi128EEENS7_ILi96EEENS7_ILi192EEEEEELi192ENS_10bfloat16_tEfNS_4arch4Sm80ELb1ELb0ELb0ELb1ELb0ELb0ELb1ELb0EEENS1_21CollectiveEpilogueFwdINS6_IJS8_SA_S9_EEENS6_IJNS7_ILi1EEESI_SI_EEESC_SE_Li256ELb1ELb1ELb0ELb0EEENS1_19SingleTileSchedulerILb1ELb0ELb1ELi128EEEEEEEEEvNT_6ParamsE --------------------------
	.section	.nv.constant0._ZN7cutlass13device_kernelIN5flash19enable_sm80_to_sm89INS1_16FlashAttnFwdSm80INS1_25CollectiveMainloopFwdSm80ILi8ELi1ELb1EN4cute5tupleIJNS5_1CILi128EEENS7_ILi96EEENS7_ILi192EEEEEELi192ENS_10bfloat16_tEfNS_4arch4Sm80ELb1ELb0ELb0ELb1ELb0ELb0ELb1ELb0EEENS1_21CollectiveEpilogueFwdINS6_IJS8_SA_S9_EEENS6_IJNS7_ILi1EEESI_SI_EEESC_SE_Li256ELb1ELb1ELb0ELb0EEENS1_19SingleTileSchedulerILb1ELb0ELb1ELi128EEEEEEEEEvNT_6ParamsE,"a",@progbits
	.sectionflags	@""
	.align	4
.nv.constant0._ZN7cutlass13device_kernelIN5flash19enable_sm80_to_sm89INS1_16FlashAttnFwdSm80INS1_25CollectiveMainloopFwdSm80ILi8ELi1ELb1EN4cute5tupleIJNS5_1CILi128EEENS7_ILi96EEENS7_ILi192EEEEEELi192ENS_10bfloat16_tEfNS_4arch4Sm80ELb1ELb0ELb0ELb1ELb0ELb0ELb1ELb0EEENS1_21CollectiveEpilogueFwdINS6_IJS8_SA_S9_EEENS6_IJNS7_ILi1EEESI_SI_EEESC_SE_Li256ELb1ELb1ELb0ELb0EEENS1_19SingleTileSchedulerILb1ELb0ELb1ELi128EEEEEEEEEvNT_6ParamsE:
	.zero		1944


//--------------------- .nv.constant0._ZN7cutlass13device_kernelIN5flash19enable_sm80_to_sm89INS1_16FlashAttnFwdSm80INS1_25CollectiveMainloopFwdSm80ILi8ELi1ELb0EN4cute5tupleIJNS5_1CILi128EEENS7_ILi64EEENS7_ILi192EEEEEELi192ENS_10bfloat16_tEfNS_4arch4Sm80ELb1ELb0ELb0ELb1ELb0ELb1ELb1ELb0EEENS1_21CollectiveEpilogueFwdINS6_IJS8_SA_S9_EEENS6_IJNS7_ILi1EEESI_SI_EEESC_SE_Li256ELb1ELb1ELb0ELb0EEENS1_19SingleTileSchedulerILb1ELb0ELb1ELi128EEEEEEEEEvNT_6ParamsE --------------------------
	.section	.nv.constant0._ZN7cutlass13device_kernelIN5flash19enable_sm80_to_sm89INS1_16FlashAttnFwdSm80INS1_25CollectiveMainloopFwdSm80ILi8ELi1ELb0EN4cute5tupleIJNS5_1CILi128EEENS7_ILi64EEENS7_ILi192EEEEEELi192ENS_10bfloat16_tEfNS_4arch4Sm80ELb1ELb0ELb0ELb1ELb0ELb1ELb1ELb0EEENS1_21CollectiveEpilogueFwdINS6_IJS8_SA_S9_EEENS6_IJNS7_ILi1EEESI_SI_EEESC_SE_Li256ELb1ELb1ELb0ELb0EEENS1_19SingleTileSchedulerILb1ELb0ELb1ELi128EEEEEEEEEvNT_6ParamsE,"a",@progbits
	.sectionflags	@""
	.align	4
.nv.constant0._ZN7cutlass13device_kernelIN5flash19enable_sm80_to_sm89INS1_16FlashAttnFwdSm80INS1_25CollectiveMainloopFwdSm80ILi8ELi1ELb0EN4cute5tupleIJNS5_1CILi128EEENS7_ILi64EEENS7_ILi192EEEEEELi192ENS_10bfloat16_tEfNS_4arch4Sm80ELb1ELb0ELb0ELb1ELb0ELb1ELb1ELb0EEENS1_21CollectiveEpilogueFwdINS6_IJS8_SA_S9_EEENS6_IJNS7_ILi1EEESI_SI_EEESC_SE_Li256ELb1ELb1ELb0ELb0EEENS1_19SingleTileSchedulerILb1ELb0ELb1ELi128EEEEEEEEEvNT_6ParamsE:
	.zero		1944


//--------------------- .nv.constant0._ZN7cutlass13device_kernelIN5flash19enable_sm80_to_sm89INS1_16FlashAttnFwdSm80INS1_25CollectiveMainloopFwdSm80ILi8ELi2ELb1EN4cute5tupleIJNS5_1CILi128EEENS7_ILi96EEENS7_ILi192EEEEEELi192ENS_10bfloat16_tEfNS_4arch4Sm80ELb0ELb0ELb0ELb0ELb0ELb0ELb1ELb0EEENS1_21CollectiveEpilogueFwdINS6_IJS8_SA_S9_EEENS6_IJNS7_ILi1EEESI_SI_EEESC_SE_Li256ELb0ELb1ELb0ELb0EEENS1_19SingleTileSchedulerILb0ELb0ELb1ELi128EEEEEEEEEvNT_6ParamsE --------------------------
	.section	.nv.constant0._ZN7cutlass13device_kernelIN5flash19enable_sm80_to_sm89INS1_16FlashAttnFwdSm80INS1_25CollectiveMainloopFwdSm80ILi8ELi2ELb1EN4cute5tupleIJNS5_1CILi128EEENS7_ILi96EEENS7_ILi192EEEEEELi192ENS_10bfloat16_tEfNS_4arch4Sm80ELb0ELb0ELb0ELb0ELb0ELb0ELb1ELb0EEENS1_21CollectiveEpilogueFwdINS6_IJS8_SA_S9_EEENS6_IJNS7_ILi1EEESI_SI_EEESC_SE_Li256ELb0ELb1ELb0ELb0EEENS1_19SingleTileSchedulerILb0ELb0ELb1ELi128EEEEEEEEEvNT_6ParamsE,"a",@progbits
	.sectionflags	@""
	.align	4
.nv.constant0._ZN7cutlass13device_kernelIN5flash19enable_sm80_to_sm89INS1_16FlashAttnFwdSm80INS1_25CollectiveMainloopFwdSm80ILi8ELi2ELb1EN4cute5tupleIJNS5_1CILi128EEENS7_ILi96EEENS7_ILi192EEEEEELi192ENS_10bfloat16_tEfNS_4arch4Sm80ELb0ELb0ELb0ELb0ELb0ELb0ELb1ELb0EEENS1_21CollectiveEpilogueFwdINS6_IJS8_SA_S9_EEENS6_IJNS7_ILi1EEESI_SI_EEESC_SE_Li256ELb0ELb1ELb0ELb0EEENS1_19SingleTileSchedulerILb0ELb0ELb1ELi128EEEEEEEEEvNT_6ParamsE:
	.zero		1944


//--------------------- .nv.constant0._ZN7cutlass13device_kernelIN5flash19enable_sm80_to_sm89INS1_16FlashAttnFwdSm80INS1_25CollectiveMainloopFwdSm80ILi8ELi2ELb1EN4cute5tupleIJNS5_1CILi128EEENS7_ILi96EEENS7_ILi192EEEEEELi192ENS_10bfloat16_tEfNS_4arch4Sm80ELb0ELb0ELb0ELb1ELb0ELb0ELb1ELb0EEENS1_21CollectiveEpilogueFwdINS6_IJS8_SA_S9_EEENS6_IJNS7_ILi1EEESI_SI_EEESC_SE_Li256ELb1ELb1ELb0ELb0EEENS1_19SingleTileSchedulerILb1ELb0ELb1ELi128EEEEEEEEEvNT_6ParamsE --------------------------
	.section	.nv.constant0._ZN7cutlass13device_kernelIN5flash19enable_sm80_to_sm89INS1_16FlashAttnFwdSm80INS1_25CollectiveMainloopFwdSm80ILi8ELi2ELb1EN4cute5tupleIJNS5_1CILi128EEENS7_ILi96EEENS7_ILi192EEEEEELi192ENS_10bfloat16_tEfNS_4arch4Sm80ELb0ELb0ELb0ELb1ELb0ELb0ELb1ELb0EEENS1_21CollectiveEpilogueFwdINS6_IJS8_SA_S9_EEENS6_IJNS7_ILi1EEESI_SI_EEESC_SE_Li256ELb1ELb1ELb0ELb0EEENS1_19SingleTileSchedulerILb1ELb0ELb1ELi128EEEEEEEEEvNT_6ParamsE,"a",@progbits
	.sectionflags	@""
	.align	4
.nv.constant0._ZN7cutlass13device_kernelIN5flash19enable_sm80_to_sm89INS1_16FlashAttnFwdSm80INS1_25CollectiveMainloopFwdSm80ILi8ELi2ELb1EN4cute5tupleIJNS5_1CILi128EEENS7_ILi96EEENS7_ILi192EEEEEELi192ENS_10bfloat16_tEfNS_4arch4Sm80ELb0ELb0ELb0ELb1ELb0ELb0ELb1ELb0EEENS1_21CollectiveEpilogueFwdINS6_IJS8_SA_S9_EEENS6_IJNS7_ILi1EEESI_SI_EEESC_SE_Li256ELb1ELb1ELb0ELb0EEENS1_19SingleTileSchedulerILb1ELb0ELb1ELi128EEEEEEEEEvNT_6ParamsE:
	.zero		1944


//--------------------- .nv.constant0._ZN7cutlass13device_kernelIN5flash19enable_sm80_to_sm89INS1_16FlashAttnFwdSm80INS1_25CollectiveMainloopFwdSm80ILi8ELi2ELb0EN4cute5tupleIJNS5_1CILi128EEENS7_ILi64EEENS7_ILi192EEEEEELi192ENS_10bfloat16_tEfNS_4arch4Sm80ELb0ELb0ELb0ELb1ELb0ELb1ELb1ELb0EEENS1_21CollectiveEpilogueFwdINS6_IJS8_SA_S9_EEENS6_IJNS7_ILi1EEESI_SI_EEESC_SE_Li256ELb1ELb1ELb0ELb0EEENS1_19SingleTileSchedulerILb1ELb0ELb1ELi128EEEEEEEEEvNT_6ParamsE --------------------------
	.section	.nv.constant0._ZN7cutlass13device_kernelIN5flash19enable_sm80_to_sm89INS1_16FlashAttnFwdSm80INS1_25CollectiveMainloopFwdSm80ILi8ELi2ELb0EN4cute5tupleIJNS5_1CILi128EEENS7_ILi64EEENS7_ILi192EEEEEELi192ENS_10bfloat16_tEfNS_4arch4Sm80ELb0ELb0ELb0ELb1ELb0ELb1ELb1ELb0EEENS1_21CollectiveEpilogueFwdINS6_IJS8_SA_S9_EEENS6_IJNS7_ILi1EEESI_SI_EEESC_SE_Li256ELb1ELb1ELb0ELb0EEENS1_19SingleTileSchedulerILb1ELb0ELb1ELi128EEEEEEEEEvNT_6ParamsE,"a",@progbits
	.sectionflags	@""
	.align	4
.nv.constant0._ZN7cutlass13device_kernelIN5flash19enable_sm80_to_sm89INS1_16FlashAttnFwdSm80INS1_25CollectiveMainloopFwdSm80ILi8ELi2ELb0EN4cute5tupleIJNS5_1CILi128EEENS7_ILi64EEENS7_ILi192EEEEEELi192ENS_10bfloat16_tEfNS_4arch4Sm80ELb0ELb0ELb0ELb1ELb0ELb1ELb1ELb0EEENS1_21CollectiveEpilogueFwdINS6_IJS8_SA_S9_EEENS6_IJNS7_ILi1EEESI_SI_EEESC_SE_Li256ELb1ELb1ELb0ELb0EEENS1_19SingleTileSchedulerILb1ELb0ELb1ELi128EEEEEEEEEvNT_6ParamsE:
	.zero		1944


//--------------------- .nv.constant0._ZN7cutlass13device_kernelIN5flash19enable_sm80_to_sm89INS1_16FlashAttnFwdSm80INS1_25CollectiveMainloopFwdSm80ILi8ELi2ELb0EN4cute5tupleIJNS5_1CILi128EEENS7_ILi64EEENS7_ILi192EEEEEELi192ENS_10bfloat16_tEfNS_4arch4Sm80ELb0ELb1ELb0ELb0ELb0ELb0ELb1ELb0EEENS1_21CollectiveEpilogueFwdINS6_IJS8_SA_S9_EEENS6_IJNS7_ILi1EEESI_SI_EEESC_SE_Li256ELb0ELb1ELb0ELb0EEENS1_19SingleTileSchedulerILb0ELb0ELb1ELi128EEEEEEEEEvNT_6ParamsE --------------------------
	.section	.nv.constant0._ZN7cutlass13device_kernelIN5flash19enable_sm80_to_sm89INS1_16FlashAttnFwdSm80INS1_25CollectiveMainloopFwdSm80ILi8ELi2ELb0EN4cute5tupleIJNS5_1CILi128EEENS7_ILi64EEENS7_ILi192EEEEEELi192ENS_10bfloat16_tEfNS_4arch4Sm80ELb0ELb1ELb0ELb0ELb0ELb0ELb1ELb0EEENS1_21CollectiveEpilogueFwdINS6_IJS8_SA_S9_EEENS6_IJNS7_ILi1EEESI_SI_EEESC_SE_Li256ELb0ELb1ELb0ELb0EEENS1_19SingleTileSchedulerILb0ELb0ELb1ELi128EEEEEEEEEvNT_6ParamsE,"a",@progbits
	.sectionflags	@""
	.align	4
.nv.constant0._ZN7cutlass13device_kernelIN5flash19enable_sm80_to_sm89INS1_16FlashAttnFwdSm80INS1_25CollectiveMainloopFwdSm80ILi8ELi2ELb0EN4cute5tupleIJNS5_1CILi128EEENS7_ILi64EEENS7_ILi192EEEEEELi192ENS_10bfloat16_tEfNS_4arch4Sm80ELb0ELb1ELb0ELb0ELb0ELb0ELb1ELb0EEENS1_21CollectiveEpilogueFwdINS6_IJS8_SA_S9_EEENS6_IJNS7_ILi1EEESI_SI_EEESC_SE_Li256ELb0ELb1ELb0ELb0EEENS1_19SingleTileSchedulerILb0ELb0ELb1ELi128EEEEEEEEEvNT_6ParamsE:
	.zero		1944


//--------------------- .nv.constant0._ZN7cutlass13device_kernelIN5flash19enable_sm80_to_sm89INS1_16FlashAttnFwdSm80INS1_25CollectiveMainloopFwdSm80ILi8ELi2ELb0EN4cute5tupleIJNS5_1CILi128EEENS7_ILi64EEENS7_ILi192EEEEEELi192ENS_10bfloat16_tEfNS_4arch4Sm80ELb0ELb1ELb0ELb1ELb0ELb0ELb1ELb0EEENS1_21CollectiveEpilogueFwdINS6_IJS8_SA_S9_EEENS6_IJNS7_ILi1EEESI_SI_EEESC_SE_Li256ELb1ELb1ELb0ELb0EEENS1_19SingleTileSchedulerILb1ELb0ELb1ELi128EEEEEEEEEvNT_6ParamsE --------------------------
	.section	.nv.constant0._ZN7cutlass13device_kernelIN5flash19enable_sm80_to_sm89INS1_16FlashAttnFwdSm80INS1_25CollectiveMainloopFwdSm80ILi8ELi2ELb0EN4cute5tupleIJNS5_1CILi128EEENS7_ILi64EEENS7_ILi192EEEEEELi192ENS_10bfloat16_tEfNS_4arch4Sm80ELb0ELb1ELb0ELb1ELb0ELb0ELb1ELb0EEENS1_21CollectiveEpilogueFwdINS6_IJS8_SA_S9_EEENS6_IJNS7_ILi1EEESI_SI_EEESC_SE_Li256ELb1ELb1ELb0ELb0EEENS1_19SingleTileSchedulerILb1ELb0ELb1ELi128EEEEEEEEEvNT_6ParamsE,"a",@progbits
	.sectionflags	@""
	.align	4
.nv.constant0._ZN7cutlass13device_kernelIN5flash19enable_sm80_to_sm89INS1_16FlashAttnFwdSm80INS1_25CollectiveMainloopFwdSm80ILi8ELi2ELb0EN4cute5tupleIJNS5_1CILi128EEENS7_ILi64EEENS7_ILi192EEEEEELi192ENS_10bfloat16_tEfNS_4arch4Sm80ELb0ELb1ELb0ELb1ELb0ELb0ELb1ELb0EEENS1_21CollectiveEpilogueFwdINS6_IJS8_SA_S9_EEENS6_IJNS7_ILi1EEESI_SI_EEESC_SE_Li256ELb1ELb1ELb0ELb0EEENS1_19SingleTileSchedulerILb1ELb0ELb1ELi128EEEEEEEEEvNT_6ParamsE:
	.zero		1944


//--------------------- .nv.constant0._ZN7cutlass13device_kernelIN5flash19enable_sm80_to_sm89INS1_16FlashAttnFwdSm80INS1_25CollectiveMainloopFwdSm80ILi8ELi2ELb0EN4cute5tupleIJNS5_1CILi128EEENS7_ILi64EEENS7_ILi192EEEEEELi192ENS_10bfloat16_tEfNS_4arch4Sm80ELb0ELb1ELb0ELb1ELb0ELb1ELb1ELb0EEENS1_21CollectiveEpilogueFwdINS6_IJS8_SA_S9_EEENS6_IJNS7_ILi1EEESI_SI_EEESC_SE_Li256ELb1ELb1ELb0ELb0EEENS1_19SingleTileSchedulerILb1ELb0ELb1ELi128EEEEEEEEEvNT_6ParamsE --------------------------
	.section	.nv.constant0._ZN7cutlass13device_kernelIN5flash19enable_sm80_to_sm89INS1_16FlashAttnFwdSm80INS1_25CollectiveMainloopFwdSm80ILi8ELi2ELb0EN4cute5tupleIJNS5_1CILi128EEENS7_ILi64EEENS7_ILi192EEEEEELi192ENS_10bfloat16_tEfNS_4arch4Sm80ELb0ELb1ELb0ELb1ELb0ELb1ELb1ELb0EEENS1_21CollectiveEpilogueFwdINS6_IJS8_SA_S9_EEENS6_IJNS7_ILi1EEESI_SI_EEESC_SE_Li256ELb1ELb1ELb0ELb0EEENS1_19SingleTileSchedulerILb1ELb0ELb1ELi128EEEEEEEEEvNT_6ParamsE,"a",@progbits
	.sectionflags	@""
	.align	4
.nv.constant0._ZN7cutlass13device_kernelIN5flash19enable_sm80_to_sm89INS1_16FlashAttnFwdSm80INS1_25CollectiveMainloopFwdSm80ILi8ELi2ELb0EN4cute5tupleIJNS5_1CILi128EEENS7_ILi64EEENS7_ILi192EEEEEELi192ENS_10bfloat16_tEfNS_4arch4Sm80ELb0ELb1ELb0ELb1ELb0ELb1ELb1ELb0EEENS1_21CollectiveEpilogueFwdINS6_IJS8_SA_S9_EEENS6_IJNS7_ILi1EEESI_SI_EEESC_SE_Li256ELb1ELb1ELb0ELb0EEENS1_19SingleTileSchedulerILb1ELb0ELb1ELi128EEEEEEEEEvNT_6ParamsE:
	.zero		1944


//--------------------- .nv.constant0._ZN7cutlass13device_kernelIN5flash19enable_sm80_to_sm89INS1_16FlashAttnFwdSm80INS1_25CollectiveMainloopFwdSm80ILi8ELi2ELb1EN4cute5tupleIJNS5_1CILi128EEENS7_ILi96EEENS7_ILi192EEEEEELi192ENS_10bfloat16_tEfNS_4arch4Sm80ELb1ELb0ELb0ELb0ELb0ELb0ELb1ELb0EEENS1_21CollectiveEpilogueFwdINS6_IJS8_SA_S9_EEENS6_IJNS7_ILi1EEESI_SI_EEESC_SE_Li256ELb0ELb1ELb0ELb0EEENS1_30DynamicPersistentTileSchedulerILi256ELi256ELb0ELb1ELb0EEEEEEEEEvNT_6ParamsE --------------------------
	.section	.nv.constant0._ZN7cutlass13device_kernelIN5flash19enable_sm80_to_sm89INS1_16FlashAttnFwdSm80INS1_25CollectiveMainloopFwdSm80ILi8ELi2ELb1EN4cute5tupleIJNS5_1CILi128EEENS7_ILi96EEENS7_ILi192EEEEEELi192ENS_10bfloat16_tEfNS_4arch4Sm80ELb1ELb0ELb0ELb0ELb0ELb0ELb1ELb0EEENS1_21CollectiveEpilogueFwdINS6_IJS8_SA_S9_EEENS6_IJNS7_ILi1EEESI_SI_EEESC_SE_Li256ELb0ELb1ELb0ELb0EEENS1_30DynamicPersistentTileSchedulerILi256ELi256ELb0ELb1ELb0EEEEEEEEEvNT_6ParamsE,"a",@progbits
	.sectionflags	@""
	.align	4
.nv.constant0._ZN7cutlass13device_kernelIN5flash19enable_sm80_to_sm89INS1_16FlashAttnFwdSm80INS1_25CollectiveMainloopFwdSm80ILi8ELi2ELb1EN4cute5tupleIJNS5_1CILi128EEENS7_ILi96EEENS7_ILi192EEEEEELi192ENS_10bfloat16_tEfNS_4arch4Sm80ELb1ELb0ELb0ELb0ELb0ELb0ELb1ELb0EEENS1_21CollectiveEpilogueFwdINS6_IJS8_SA_S9_EEENS6_IJNS7_ILi1EEESI_SI_EEESC_SE_Li256ELb0ELb1ELb0ELb0EEENS1_30DynamicPersistentTileSchedulerILi256ELi256ELb0ELb1ELb0EEEEEEEEEvNT_6ParamsE:
	.zero		1960


//--------------------- .nv.constant0._ZN7cutlass13device_kernelIN5flash19enable_sm80_to_sm89INS1_16FlashAttnFwdSm80INS1_25CollectiveMainloopFwdSm80ILi8ELi2ELb1EN4cute5tupleIJNS5_1CILi128EEENS7_ILi96EEENS7_ILi192EEEEEELi192ENS_10bfloat16_tEfNS_4arch4Sm80ELb1ELb0ELb0ELb1ELb0ELb0ELb1ELb0EEENS1_21CollectiveEpilogueFwdINS6_IJS8_SA_S9_EEENS6_IJNS7_ILi1EEESI_SI_EEESC_SE_Li256ELb1ELb1ELb0ELb0EEENS1_19SingleTileSchedulerILb1ELb0ELb1ELi128EEEEEEEEEvNT_6ParamsE --------------------------
	.section	.nv.constant0._ZN7cutlass13device_kernelIN5flash19enable_sm80_to_sm89INS1_16FlashAttnFwdSm80INS1_25CollectiveMainloopFwdSm80ILi8ELi2ELb1EN4cute5tupleIJNS5_1CILi128EEENS7_ILi96EEENS7_ILi192EEEEEELi192ENS_10bfloat16_tEfNS_4arch4Sm80ELb1ELb0ELb0ELb1ELb0ELb0ELb1ELb0EEENS1_21CollectiveEpilogueFwdINS6_IJS8_SA_S9_EEENS6_IJNS7_ILi1EEESI_SI_EEESC_SE_Li256ELb1ELb1ELb0ELb0EEENS1_19SingleTileSchedulerILb1ELb0ELb1ELi128EEEEEEEEEvNT_6ParamsE,"a",@progbits
	.sectionflags	@""
	.align	4
.nv.constant0._ZN7cutlass13device_kernelIN5flash19enable_sm80_to_sm89INS1_16FlashAttnFwdSm80INS1_25CollectiveMainloopFwdSm80ILi8ELi2ELb1EN4cute5tupleIJNS5_1CILi128EEENS7_ILi96EEENS7_ILi192EEEEEELi192ENS_10bfloat16_tEfNS_4arch4Sm80ELb1ELb0ELb0ELb1ELb0ELb0ELb1ELb0EEENS1_21CollectiveEpilogueFwdINS6_IJS8_SA_S9_EEENS6_IJNS7_ILi1EEESI_SI_EEESC_SE_Li256ELb1ELb1ELb0ELb0EEENS1_19SingleTileSchedulerILb1ELb0ELb1ELi128EEEEEEEEEvNT_6ParamsE:
	.zero		1944


//--------------------- .nv.constant0._ZN7cutlass13device_kernelIN5flash19enable_sm80_to_sm89INS1_16FlashAttnFwdSm80INS1_25CollectiveMainloopFwdSm80ILi8ELi2ELb0EN4cute5tupleIJNS5_1CILi128EEENS7_ILi64EEENS7_ILi192EEEEEELi192ENS_10bfloat16_tEfNS_4arch4Sm80ELb1ELb0ELb0ELb1ELb0ELb1ELb1ELb0EEENS1_21CollectiveEpilogueFwdINS6_IJS8_SA_S9_EEENS6_IJNS7_ILi1EEESI_SI_EEESC_SE_Li256ELb1ELb1ELb0ELb0EEENS1_19SingleTileSchedulerILb1ELb0ELb1ELi128EEEEEEEEEvNT_6ParamsE --------------------------
	.section	.nv.constant0._ZN7cutlass13device_kernelIN5flash19enable_sm80_to_sm89INS1_16FlashAttnFwdSm80INS1_25CollectiveMainloopFwdSm80ILi8ELi2ELb0EN4cute5tupleIJNS5_1CILi128EEENS7_ILi64EEENS7_ILi192EEEEEELi192ENS_10bfloat16_tEfNS_4arch4Sm80ELb1ELb0ELb0ELb1ELb0ELb1ELb1ELb0EEENS1_21CollectiveEpilogueFwdINS6_IJS8_SA_S9_EEENS6_IJNS7_ILi1EEESI_SI_EEESC_SE_Li256ELb1ELb1ELb0ELb0EEENS1_19SingleTileSchedulerILb1ELb0ELb1ELi128EEEEEEEEEvNT_6ParamsE,"a",@progbits
	.sectionflags	@""
	.align	4
.nv.constant0._ZN7cutlass13device_kernelIN5flash19enable_sm80_to_sm89INS1_16FlashAttnFwdSm80INS1_25CollectiveMainloopFwdSm80ILi8ELi2ELb0EN4cute5tupleIJNS5_1CILi128EEENS7_ILi64EEENS7_ILi192EEEEEELi192ENS_10bfloat16_tEfNS_4arch4Sm80ELb1ELb0ELb0ELb1ELb0ELb1ELb1ELb0EEENS1_21CollectiveEpilogueFwdINS6_IJS8_SA_S9_EEENS6_IJNS7_ILi1EEESI_SI_EEESC_SE_Li256ELb1ELb1ELb0ELb0EEENS1_19SingleTileSchedulerILb1ELb0ELb1ELi128EEEEEEEEEvNT_6ParamsE:
	.zero		1944


//--------------------- SYMBOLS --------------------------

	.type		.nv.reservedSmem.offset0,@object
	.size		.nv.reservedSmem.offset0,0x4
